	.target	sm_100a

	.elftype	@"ET_EXEC"


//--------------------- .note.nv.tkinfo           --------------------------
	.section	.note.nv.tkinfo,"",@"SHT_NOTE"
	.sectionflags	@"SHF_NOTE_NV_TKINFO"
	.tkinfo
        /*0018*/ 	.word	0x00000002
        /*0030*/ 	.string	""
        /*0030*/ 	.string	"ptxas"
        /*0030*/ 	.string	"Cuda compilation tools, release 13.0, V13.0.88"
        /*0030*/ 	.string	"Build cuda_13.0.r13.0/compiler.36424714_0"
        /*0030*/ 	.string	"-arch sm_100a -m 64 "



//--------------------- .note.nv.cuinfo           --------------------------
	.section	.note.nv.cuinfo,"",@"SHT_NOTE"
	.sectionflags	@"SHF_NOTE_NV_CUINFO"
        /*0018*/ 	.short	0x0002
        /*001a*/ 	.short	0x0064
        /*001c*/ 	.short	0x0082
	.zero		2


//--------------------- .nv.info                  --------------------------
	.section	.nv.info,"",@"SHT_CUDA_INFO"
	.align	4


	//----- nvinfo : EIATTR_REGCOUNT
	.align		4
        /*0000*/ 	.byte	0x04, 0x2f
        /*0002*/ 	.short	(.L_20 - .L_19)
	.align		4
.L_19:
        /*0004*/ 	.word	index@(_ZN7cutlass13device_kernelINS_4gemm6kernel13GemmUniversalIN4cute5tupleIJiiiiEEENS1_10collective13CollectiveMmaINS1_35MainloopSm100TmaUmmaWarpSpecializedILi4ELi2ELi4ENS5_IJNS4_1CILi2EEESB_NSA_ILi1EEEEEEEENS5_IJNSA_ILi64EEENSA_ILi256EEENSA_ILi32EEEEEEaNS5_IJlSC_lEEEaSJ_NS4_8TiledMMAINS4_8MMA_AtomIJNS4_15SM100_MMA_S8_SSIaaiLi64ELi256ELNS4_4UMMA5MajorE0ELSO_0ELNSN_8SaturateE0EEEEEENS4_6LayoutINS5_IJSC_SC_SC_EEENS5_IJNSA_ILi0EEESU_SU_EEEEENS5_IJNS4_10UnderscoreESX_SX_EEEEENS4_23SM90_TMA_LOAD_MULTICASTENS4_14ComposedLayoutINS4_7SwizzleILi1ELi4ELi3EEENS4_18smem_ptr_flag_bitsILi8EEENSS_INS5_IJNSA_ILi8EEESH_EEENS5_IJSH_SC_EEEEEEEvNS4_8identityES10_S1A_vS1B_EENS_8epilogue10collective18CollectiveEpilogueINS1D_23Sm100TmaWarpSpecializedILi4ELi2ELi32ELb0ELb0EEEJSI_NS5_IJNSS_ISF_SC_EES1I_EEEaSJ_aSJ_NS1D_6fusion15FusionCallbacksIS1H_NS1K_17LinearCombinationIaiaiLNS_15FloatRoundStyleE2EEESI_S1J_JEEENS4_5SM1004TMEM4LOAD26SM100_TMEM_LOAD_16dp32b32xENS4_13SM90_TMA_LOADENS11_INS12_ILi2ELi4ELi3EEES15_NSS_INS5_IJS16_SF_EEENS5_IJSF_SC_EEEEEEENS4_39AutoVectorizingCopyWithAssumedAlignmentILi128EEENS4_14SM90_TMA_STOREES1Z_S21_S21_EEEvvEEEEvNT_6ParamsE)
        /*0008*/ 	.word	0x0000005c


	//----- nvinfo : EIATTR_FRAME_SIZE
	.align		4
.L_20:
        /*000c*/ 	.byte	0x04, 0x11
        /*000e*/ 	.short	(.L_22 - .L_21)
	.align		4
.L_21:
        /*0010*/ 	.word	index@($__internal_2_$__cuda_sm10x_tcgen05_guardrail_trap_unallocated_columns_being_dealloced)
        /*0014*/ 	.word	0x00000000


	//----- nvinfo : EIATTR_FRAME_SIZE
	.align		4
.L_22:
        /*0018*/ 	.byte	0x04, 0x11
        /*001a*/ 	.short	(.L_24 - .L_23)
	.align		4
.L_23:
        /*001c*/ 	.word	index@($__internal_1_$__cuda_sm10x_tcgen05_guardrail_trap_phase_invalid_during_alloc)
        /*0020*/ 	.word	0x00000000


	//----- nvinfo : EIATTR_FRAME_SIZE
	.align		4
.L_24:
        /*0024*/ 	.byte	0x04, 0x11
        /*0026*/ 	.short	(.L_26 - .L_25)
	.align		4
.L_25:
        /*0028*/ 	.word	index@($__internal_0_$__cuda_sm10x_tcgen05_guardrail_trap_col_being_dealloced_not_returned_by_alloc)
        /*002c*/ 	.word	0x00000000


	//----- nvinfo : EIATTR_FRAME_SIZE
	.align		4
.L_26:
        /*0030*/ 	.byte	0x04, 0x11
        /*0032*/ 	.short	(.L_28 - .L_27)
	.align		4
.L_27:
        /*0034*/ 	.word	index@(_ZN7cutlass13device_kernelINS_4gemm6kernel13GemmUniversalIN4cute5tupleIJiiiiEEENS1_10collective13CollectiveMmaINS1_35MainloopSm100TmaUmmaWarpSpecializedILi4ELi2ELi4ENS5_IJNS4_1CILi2EEESB_NSA_ILi1EEEEEEEENS5_IJNSA_ILi64EEENSA_ILi256EEENSA_ILi32EEEEEEaNS5_IJlSC_lEEEaSJ_NS4_8TiledMMAINS4_8MMA_AtomIJNS4_15SM100_MMA_S8_SSIaaiLi64ELi256ELNS4_4UMMA5MajorE0ELSO_0ELNSN_8SaturateE0EEEEEENS4_6LayoutINS5_IJSC_SC_SC_EEENS5_IJNSA_ILi0EEESU_SU_EEEEENS5_IJNS4_10UnderscoreESX_SX_EEEEENS4_23SM90_TMA_LOAD_MULTICASTENS4_14ComposedLayoutINS4_7SwizzleILi1ELi4ELi3EEENS4_18smem_ptr_flag_bitsILi8EEENSS_INS5_IJNSA_ILi8EEESH_EEENS5_IJSH_SC_EEEEEEEvNS4_8identityES10_S1A_vS1B_EENS_8epilogue10collective18CollectiveEpilogueINS1D_23Sm100TmaWarpSpecializedILi4ELi2ELi32ELb0ELb0EEEJSI_NS5_IJNSS_ISF_SC_EES1I_EEEaSJ_aSJ_NS1D_6fusion15FusionCallbacksIS1H_NS1K_17LinearCombinationIaiaiLNS_15FloatRoundStyleE2EEESI_S1J_JEEENS4_5SM1004TMEM4LOAD26SM100_TMEM_LOAD_16dp32b32xENS4_13SM90_TMA_LOADENS11_INS12_ILi2ELi4ELi3EEES15_NSS_INS5_IJS16_SF_EEENS5_IJSF_SC_EEEEEEENS4_39AutoVectorizingCopyWithAssumedAlignmentILi128EEENS4_14SM90_TMA_STOREES1Z_S21_S21_EEEvvEEEEvNT_6ParamsE)
        /*0038*/ 	.word	0x00000000


	//----- nvinfo : EIATTR_MIN_STACK_SIZE
	.align		4
.L_28:
        /*003c*/ 	.byte	0x04, 0x12
        /*003e*/ 	.short	(.L_30 - .L_29)
	.align		4
.L_29:
        /*0040*/ 	.word	index@(_ZN7cutlass13device_kernelINS_4gemm6kernel13GemmUniversalIN4cute5tupleIJiiiiEEENS1_10collective13CollectiveMmaINS1_35MainloopSm100TmaUmmaWarpSpecializedILi4ELi2ELi4ENS5_IJNS4_1CILi2EEESB_NSA_ILi1EEEEEEEENS5_IJNSA_ILi64EEENSA_ILi256EEENSA_ILi32EEEEEEaNS5_IJlSC_lEEEaSJ_NS4_8TiledMMAINS4_8MMA_AtomIJNS4_15SM100_MMA_S8_SSIaaiLi64ELi256ELNS4_4UMMA5MajorE0ELSO_0ELNSN_8SaturateE0EEEEEENS4_6LayoutINS5_IJSC_SC_SC_EEENS5_IJNSA_ILi0EEESU_SU_EEEEENS5_IJNS4_10UnderscoreESX_SX_EEEEENS4_23SM90_TMA_LOAD_MULTICASTENS4_14ComposedLayoutINS4_7SwizzleILi1ELi4ELi3EEENS4_18smem_ptr_flag_bitsILi8EEENSS_INS5_IJNSA_ILi8EEESH_EEENS5_IJSH_SC_EEEEEEEvNS4_8identityES10_S1A_vS1B_EENS_8epilogue10collective18CollectiveEpilogueINS1D_23Sm100TmaWarpSpecializedILi4ELi2ELi32ELb0ELb0EEEJSI_NS5_IJNSS_ISF_SC_EES1I_EEEaSJ_aSJ_NS1D_6fusion15FusionCallbacksIS1H_NS1K_17LinearCombinationIaiaiLNS_15FloatRoundStyleE2EEESI_S1J_JEEENS4_5SM1004TMEM4LOAD26SM100_TMEM_LOAD_16dp32b32xENS4_13SM90_TMA_LOADENS11_INS12_ILi2ELi4ELi3EEES15_NSS_INS5_IJS16_SF_EEENS5_IJSF_SC_EEEEEEENS4_39AutoVectorizingCopyWithAssumedAlignmentILi128EEENS4_14SM90_TMA_STOREES1Z_S21_S21_EEEvvEEEEvNT_6ParamsE)
        /*0044*/ 	.word	0x00000000
.L_30:


//--------------------- .nv.compat                --------------------------
	.section	.nv.compat,"",@"SHT_CUDA_COMPAT_INFO"
	.align	4
        /*0000*/ 	.byte	0x02, 0x09, 0x01, 0x00, 0x02, 0x02, 0x03, 0x00, 0x02, 0x05, 0x06, 0x00, 0x03, 0x07, 0x01, 0x01
        /*0010*/ 	.byte	0x02, 0x03, 0x01, 0x00, 0x02, 0x06, 0x01, 0x00, 0x04, 0x0b, 0x08, 0x00, 0x01, 0x00, 0x00, 0x00
        /*0020*/ 	.byte	0x00, 0x00, 0x00, 0x00


//--------------------- .nv.info._ZN7cutlass13device_kernelINS_4gemm6kernel13GemmUniversalIN4cute5tupleIJiiiiEEENS1_10collective13CollectiveMmaINS1_35MainloopSm100TmaUmmaWarpSpecializedILi4ELi2ELi4ENS5_IJNS4_1CILi2EEESB_NSA_ILi1EEEEEEEENS5_IJNSA_ILi64EEENSA_ILi256EEENSA_ILi32EEEEEEaNS5_IJlSC_lEEEaSJ_NS4_8TiledMMAINS4_8MMA_AtomIJNS4_15SM100_MMA_S8_SSIaaiLi64ELi256ELNS4_4UMMA5MajorE0ELSO_0ELNSN_8SaturateE0EEEEEENS4_6LayoutINS5_IJSC_SC_SC_EEENS5_IJNSA_ILi0EEESU_SU_EEEEENS5_IJNS4_10UnderscoreESX_SX_EEEEENS4_23SM90_TMA_LOAD_MULTICASTENS4_14ComposedLayoutINS4_7SwizzleILi1ELi4ELi3EEENS4_18smem_ptr_flag_bitsILi8EEENSS_INS5_IJNSA_ILi8EEESH_EEENS5_IJSH_SC_EEEEEEEvNS4_8identityES10_S1A_vS1B_EENS_8epilogue10collective18CollectiveEpilogueINS1D_23Sm100TmaWarpSpecializedILi4ELi2ELi32ELb0ELb0EEEJSI_NS5_IJNSS_ISF_SC_EES1I_EEEaSJ_aSJ_NS1D_6fusion15FusionCallbacksIS1H_NS1K_17LinearCombinationIaiaiLNS_15FloatRoundStyleE2EEESI_S1J_JEEENS4_5SM1004TMEM4LOAD26SM100_TMEM_LOAD_16dp32b32xENS4_13SM90_TMA_LOADENS11_INS12_ILi2ELi4ELi3EEES15_NSS_INS5_IJS16_SF_EEENS5_IJSF_SC_EEEEEEENS4_39AutoVectorizingCopyWithAssumedAlignmentILi128EEENS4_14SM90_TMA_STOREES1Z_S21_S21_EEEvvEEEEvNT_6ParamsE --------------------------
	.section	.nv.info._ZN7cutlass13device_kernelINS_4gemm6kernel13GemmUniversalIN4cute5tupleIJiiiiEEENS1_10collective13CollectiveMmaINS1_35MainloopSm100TmaUmmaWarpSpecializedILi4ELi2ELi4ENS5_IJNS4_1CILi2EEESB_NSA_ILi1EEEEEEEENS5_IJNSA_ILi64EEENSA_ILi256EEENSA_ILi32EEEEEEaNS5_IJlSC_lEEEaSJ_NS4_8TiledMMAINS4_8MMA_AtomIJNS4_15SM100_MMA_S8_SSIaaiLi64ELi256ELNS4_4UMMA5MajorE0ELSO_0ELNSN_8SaturateE0EEEEEENS4_6LayoutINS5_IJSC_SC_SC_EEENS5_IJNSA_ILi0EEESU_SU_EEEEENS5_IJNS4_10UnderscoreESX_SX_EEEEENS4_23SM90_TMA_LOAD_MULTICASTENS4_14ComposedLayoutINS4_7SwizzleILi1ELi4ELi3EEENS4_18smem_ptr_flag_bitsILi8EEENSS_INS5_IJNSA_ILi8EEESH_EEENS5_IJSH_SC_EEEEEEEvNS4_8identityES10_S1A_vS1B_EENS_8epilogue10collective18CollectiveEpilogueINS1D_23Sm100TmaWarpSpecializedILi4ELi2ELi32ELb0ELb0EEEJSI_NS5_IJNSS_ISF_SC_EES1I_EEEaSJ_aSJ_NS1D_6fusion15FusionCallbacksIS1H_NS1K_17LinearCombinationIaiaiLNS_15FloatRoundStyleE2EEESI_S1J_JEEENS4_5SM1004TMEM4LOAD26SM100_TMEM_LOAD_16dp32b32xENS4_13SM90_TMA_LOADENS11_INS12_ILi2ELi4ELi3EEES15_NSS_INS5_IJS16_SF_EEENS5_IJSF_SC_EEEEEEENS4_39AutoVectorizingCopyWithAssumedAlignmentILi128EEENS4_14SM90_TMA_STOREES1Z_S21_S21_EEEvvEEEEvNT_6ParamsE,"",@"SHT_CUDA_INFO"
	.sectionflags	@""
	.align	4


	//----- nvinfo : EIATTR_CUDA_API_VERSION
	.align		4
        /*0000*/ 	.byte	0x04, 0x37
        /*0002*/ 	.short	(.L_32 - .L_31)
.L_31:
        /*0004*/ 	.word	0x00000082


	//----- nvinfo : EIATTR_KPARAM_INFO
	.align		4
.L_32:
        /*0008*/ 	.byte	0x04, 0x17
        /*000a*/ 	.short	(.L_34 - .L_33)
.L_33:
        /*000c*/ 	.word	0x00000000
        /*0010*/ 	.short	0x0000
        /*0012*/ 	.short	0x0000
        /*0014*/ 	.byte	0x00, 0xf0, 0x01, 0x20


	//----- nvinfo : EIATTR_AT_ENTRY_FRAGMENTS
	.align		4
.L_34:
        /*0018*/ 	.byte	0x04, 0x4f
        /*001a*/ 	.short	(.L_36 - .L_35)


	//   ....[0]....
.L_35:
        /*001c*/ 	.word	0x00000006


	//----- nvinfo : EIATTR_RESERVED_SMEM_USED
	.align		4
.L_36:
        /*0020*/ 	.byte	0x01, 0x41
	.zero		2


	//----- nvinfo : EIATTR_SPARSE_MMA_MASK
	.align		4
        /*0024*/ 	.byte	0x03, 0x50
        /*0026*/ 	.short	0x0000


	//----- nvinfo : EIATTR_TCGEN05_1CTA_USED
	.align		4
        /*0028*/ 	.byte	0x01, 0x51
	.zero		2


	//----- nvinfo : EIATTR_MAXREG_COUNT
	.align		4
        /*002c*/ 	.byte	0x03, 0x1b
        /*002e*/ 	.short	0x00ff


	//----- nvinfo : EIATTR_NUM_BARRIERS
	.align		4
        /*0030*/ 	.byte	0x02, 0x4c
        /*0032*/ 	.byte	0x07
	.zero		1


	//----- nvinfo : EIATTR_EXTERNS
	.align		4
        /*0034*/ 	.byte	0x04, 0x0f
        /*0036*/ 	.short	(.L_38 - .L_37)


	//   ....[0]....
	.align		4
.L_37:
        /*0038*/ 	.word	index@(__assertfail)


	//----- nvinfo : EIATTR_MERCURY_ISA_VERSION
	.align		4
.L_38:
        /*003c*/ 	.byte	0x03, 0x5f
        /*003e*/ 	.short	0x0101


	//----- nvinfo : EIATTR_INT_WARP_WIDE_INSTR_OFFSETS
	.align		4
        /*0040*/ 	.byte	0x04, 0x31
        /*0042*/ 	.short	(.L_40 - .L_39)


	//   ....[0]....
.L_39:
        /*0044*/ 	.word	0x00003d20


	//   ....[1]....
        /*0048*/ 	.word	0x00003d50


	//   ....[2]....
        /*004c*/ 	.word	0x00003d70


	//   ....[3]....
        /*0050*/ 	.word	0x000048b0


	//   ....[4]....
        /*0054*/ 	.word	0x00004920


	//   ....[5]....
        /*0058*/ 	.word	0x00004a00


	//   ....[6]....
        /*005c*/ 	.word	0x00004a80


	//   ....[7]....
        /*0060*/ 	.word	0x00004b80


	//   ....[8]....
        /*0064*/ 	.word	0x00004c00


	//   ....[9]....
        /*0068*/ 	.word	0x00004cf0


	//   ....[10]....
        /*006c*/ 	.word	0x00004da0


	//----- nvinfo : EIATTR_COOP_GROUP_MASK_REGIDS
	.align		4
.L_40:
        /*0070*/ 	.byte	0x04, 0x29
        /*0072*/ 	.short	(.L_42 - .L_41)


	//   ....[0]....
.L_41:
        /*0074*/ 	.word	0xffffffff


	//   ....[1]....
        /*0078*/ 	.word	0xffffffff


	//   ....[2]....
        /*007c*/ 	.word	0xffffffff


	//   ....[3]....
        /*0080*/ 	.word	0xffffffff


	//   ....[4]....
        /*0084*/ 	.word	0xffffffff


	//   ....[5]....
        /*0088*/ 	.word	0xffffffff


	//   ....[6]....
        /*008c*/ 	.word	0xffffffff


	//   ....[7]....
        /*0090*/ 	.word	0xffffffff


	//   ....[8]....
        /*0094*/ 	.word	0xffffffff


	//   ....[9]....
        /*0098*/ 	.word	0xffffffff


	//   ....[10]....
        /*009c*/ 	.word	0xffffffff


	//   ....[11]....
        /*00a0*/ 	.word	0xffffffff


	//   ....[12]....
        /*00a4*/ 	.word	0xffffffff


	//   ....[13]....
        /*00a8*/ 	.word	0xffffffff


	//----- nvinfo : EIATTR_COOP_GROUP_INSTR_OFFSETS
	.align		4
.L_42:
        /*00ac*/ 	.byte	0x04, 0x28
        /*00ae*/ 	.short	(.L_44 - .L_43)


	//   ....[0]....
.L_43:
        /*00b0*/ 	.word	0x00000080


	//   ....[1]....
        /*00b4*/ 	.word	0x000004f0


	//   ....[2]....
        /*00b8*/ 	.word	0x000006a0


	//   ....[3]....
        /*00bc*/ 	.word	0x00000840


	//   ....[4]....
        /*00c0*/ 	.word	0x00000940


	//   ....[5]....
        /*00c4*/ 	.word	0x00000ab0


	//   ....[6]....
        /*00c8*/ 	.word	0x00000c50


	//   ....[7]....
        /*00cc*/ 	.word	0x00000e00


	//   ....[8]....
        /*00d0*/ 	.word	0x000021a0


	//   ....[9]....
        /*00d4*/ 	.word	0x00003060


	//   ....[10]....
        /*00d8*/ 	.word	0x00003270


	//   ....[11]....
        /*00dc*/ 	.word	0x000032a0


	//   ....[12]....
        /*00e0*/ 	.word	0x00003c00


	//   ....[13]....
        /*00e4*/ 	.word	0x00003e30


	//----- nvinfo : EIATTR_VRC_CTA_INIT_COUNT
	.align		4
.L_44:
        /*00e8*/ 	.byte	0x02, 0x4a
        /*00ea*/ 	.byte	0x80
	.zero		1


	//----- nvinfo : EIATTR_SYSCALL_OFFSETS
	.align		4
        /*00ec*/ 	.byte	0x04, 0x46
        /*00ee*/ 	.short	(.L_46 - .L_45)


	//   ....[0]....
.L_45:
        /*00f0*/ 	.word	0x00005a30


	//   ....[1]....
        /*00f4*/ 	.word	0x00005b70


	//   ....[2]....
        /*00f8*/ 	.word	0x000063a0


	//   ....[3]....
        /*00fc*/ 	.word	0x00007140


	//   ....[4]....
        /*0100*/ 	.word	0x00007e90


	//   ....[5]....
        /*0104*/ 	.word	0x00008c00


	//----- nvinfo : EIATTR_MBARRIER_INSTR_OFFSETS
	.align		4
.L_46:
        /*0108*/ 	.byte	0x04, 0x39
        /*010a*/ 	.short	(.L_48 - .L_47)


	//   ....[0]....
.L_47:
        /*010c*/ 	.word	0x00000610
        /*0110*/ 	.word	0x000000ff
        /*0114*/ 	.word	0x00000000
        /*0118*/ 	.short	0x0100
        /*011a*/ 	.byte	0x04
	.zero		1


	//   ....[1]....
        /*011c*/ 	.word	0x00000620
        /*0120*/ 	.word	0x000000ff
        /*0124*/ 	.word	0x00000020
        /*0128*/ 	.short	0x0100
        /*012a*/ 	.byte	0x04
	.zero		1


	//   ....[2]....
        /*012c*/ 	.word	0x00000630
        /*0130*/ 	.word	0x000000ff
        /*0134*/ 	.word	0x00000008
        /*0138*/ 	.short	0x0100
        /*013a*/ 	.byte	0x04
	.zero		1


	//   ....[3]....
        /*013c*/ 	.word	0x00000640
        /*0140*/ 	.word	0x000000ff
        /*0144*/ 	.word	0x00000028
        /*0148*/ 	.short	0x0100
        /*014a*/ 	.byte	0x04
	.zero		1


	//   ....[4]....
        /*014c*/ 	.word	0x00000650
        /*0150*/ 	.word	0x000000ff
        /*0154*/ 	.word	0x00000010
        /*0158*/ 	.short	0x0100
        /*015a*/ 	.byte	0x04
	.zero		1


	//   ....[5]....
        /*015c*/ 	.word	0x00000660
        /*0160*/ 	.word	0x000000ff
        /*0164*/ 	.word	0x00000030
        /*0168*/ 	.short	0x0100
        /*016a*/ 	.byte	0x04
	.zero		1


	//   ....[6]....
        /*016c*/ 	.word	0x00000670
        /*0170*/ 	.word	0x000000ff
        /*0174*/ 	.word	0x00000018
        /*0178*/ 	.short	0x0100
        /*017a*/ 	.byte	0x04
	.zero		1


	//   ....[7]....
        /*017c*/ 	.word	0x00000680
        /*0180*/ 	.word	0x000000ff
        /*0184*/ 	.word	0x00000038
        /*0188*/ 	.short	0x0100
        /*018a*/ 	.byte	0x04
	.zero		1


	//   ....[8]....
        /*018c*/ 	.word	0x000007b0
        /*0190*/ 	.word	0x000000ff
        /*0194*/ 	.word	0x00000040
        /*0198*/ 	.short	0x0100
        /*019a*/ 	.byte	0x04
	.zero		1


	//   ....[9]....
        /*019c*/ 	.word	0x000007c0
        /*01a0*/ 	.word	0x000000ff
        /*01a4*/ 	.word	0x00000060
        /*01a8*/ 	.short	0x0100
        /*01aa*/ 	.byte	0x04
	.zero		1


	//   ....[10]....
        /*01ac*/ 	.word	0x000007d0
        /*01b0*/ 	.word	0x000000ff
        /*01b4*/ 	.word	0x00000048
        /*01b8*/ 	.short	0x0100
        /*01ba*/ 	.byte	0x04
	.zero		1


	//   ....[11]....
        /*01bc*/ 	.word	0x000007e0
        /*01c0*/ 	.word	0x000000ff
        /*01c4*/ 	.word	0x00000068
        /*01c8*/ 	.short	0x0100
        /*01ca*/ 	.byte	0x04
	.zero		1


	//   ....[12]....
        /*01cc*/ 	.word	0x000007f0
        /*01d0*/ 	.word	0x000000ff
        /*01d4*/ 	.word	0x00000050
        /*01d8*/ 	.short	0x0100
        /*01da*/ 	.byte	0x04
	.zero		1


	//   ....[13]....
        /*01dc*/ 	.word	0x00000800
        /*01e0*/ 	.word	0x000000ff
        /*01e4*/ 	.word	0x00000070
        /*01e8*/ 	.short	0x0100
        /*01ea*/ 	.byte	0x04
	.zero		1


	//   ....[14]....
        /*01ec*/ 	.word	0x00000810
        /*01f0*/ 	.word	0x000000ff
        /*01f4*/ 	.word	0x00000058
        /*01f8*/ 	.short	0x0100
        /*01fa*/ 	.byte	0x04
	.zero		1


	//   ....[15]....
        /*01fc*/ 	.word	0x00000820
        /*0200*/ 	.word	0x000000ff
        /*0204*/ 	.word	0x00000078
        /*0208*/ 	.short	0x0100
        /*020a*/ 	.byte	0x04
	.zero		1


	//   ....[16]....
        /*020c*/ 	.word	0x00000910
        /*0210*/ 	.word	0x000000ff
        /*0214*/ 	.word	0x00000080
        /*0218*/ 	.short	0x0100
        /*021a*/ 	.byte	0x06
	.zero		1


	//   ....[17]....
        /*021c*/ 	.word	0x00000920
        /*0220*/ 	.word	0x000000ff
        /*0224*/ 	.word	0x00000088
        /*0228*/ 	.short	0x0100
        /*022a*/ 	.byte	0x06
	.zero		1


	//   ....[18]....
        /*022c*/ 	.word	0x00000a60
        /*0230*/ 	.word	0x000000ff
        /*0234*/ 	.word	0x00000090
        /*0238*/ 	.short	0x0100
        /*023a*/ 	.byte	0x06
	.zero		1


	//   ....[19]....
        /*023c*/ 	.word	0x00000a70
        /*0240*/ 	.word	0x000000ff
        /*0244*/ 	.word	0x000000a0
        /*0248*/ 	.short	0x0100
        /*024a*/ 	.byte	0x06
	.zero		1


	//   ....[20]....
        /*024c*/ 	.word	0x00000a80
        /*0250*/ 	.word	0x000000ff
        /*0254*/ 	.word	0x00000098
        /*0258*/ 	.short	0x0100
        /*025a*/ 	.byte	0x06
	.zero		1


	//   ....[21]....
        /*025c*/ 	.word	0x00000a90
        /*0260*/ 	.word	0x000000ff
        /*0264*/ 	.word	0x000000a8
        /*0268*/ 	.short	0x0100
        /*026a*/ 	.byte	0x06
	.zero		1


	//   ....[22]....
        /*026c*/ 	.word	0x00000bc0
        /*0270*/ 	.word	0x000000ff
        /*0274*/ 	.word	0x000000b0
        /*0278*/ 	.short	0x0100
        /*027a*/ 	.byte	0x04
	.zero		1


	//   ....[23]....
        /*027c*/ 	.word	0x00000bd0
        /*0280*/ 	.word	0x000000ff
        /*0284*/ 	.word	0x000000d0
        /*0288*/ 	.short	0x0100
        /*028a*/ 	.byte	0x04
	.zero		1


	//   ....[24]....
        /*028c*/ 	.word	0x00000be0
        /*0290*/ 	.word	0x000000ff
        /*0294*/ 	.word	0x000000b8
        /*0298*/ 	.short	0x0100
        /*029a*/ 	.byte	0x04
	.zero		1


	//   ....[25]....
        /*029c*/ 	.word	0x00000bf0
        /*02a0*/ 	.word	0x000000ff
        /*02a4*/ 	.word	0x000000d8
        /*02a8*/ 	.short	0x0100
        /*02aa*/ 	.byte	0x04
	.zero		1


	//   ....[26]....
        /*02ac*/ 	.word	0x00000c00
        /*02b0*/ 	.word	0x000000ff
        /*02b4*/ 	.word	0x000000c0
        /*02b8*/ 	.short	0x0100
        /*02ba*/ 	.byte	0x04
	.zero		1


	//   ....[27]....
        /*02bc*/ 	.word	0x00000c10
        /*02c0*/ 	.word	0x000000ff
        /*02c4*/ 	.word	0x000000e0
        /*02c8*/ 	.short	0x0100
        /*02ca*/ 	.byte	0x04
	.zero		1


	//   ....[28]....
        /*02cc*/ 	.word	0x00000c20
        /*02d0*/ 	.word	0x000000ff
        /*02d4*/ 	.word	0x000000c8
        /*02d8*/ 	.short	0x0100
        /*02da*/ 	.byte	0x04
	.zero		1


	//   ....[29]....
        /*02dc*/ 	.word	0x00000c30
        /*02e0*/ 	.word	0x000000ff
        /*02e4*/ 	.word	0x000000e8
        /*02e8*/ 	.short	0x0100
        /*02ea*/ 	.byte	0x04
	.zero		1


	//   ....[30]....
        /*02ec*/ 	.word	0x00000d20
        /*02f0*/ 	.word	0x000000ff
        /*02f4*/ 	.word	0x000000f0
        /*02f8*/ 	.short	0x0100
        /*02fa*/ 	.byte	0x04
	.zero		1


	//   ....[31]....
        /*02fc*/ 	.word	0x00000d30
        /*0300*/ 	.word	0x000000ff
        /*0304*/ 	.word	0x00000100
        /*0308*/ 	.short	0x0100
        /*030a*/ 	.byte	0x04
	.zero		1


	//   ....[32]....
        /*030c*/ 	.word	0x00000d40
        /*0310*/ 	.word	0x000000ff
        /*0314*/ 	.word	0x000000f8
        /*0318*/ 	.short	0x0100
        /*031a*/ 	.byte	0x04
	.zero		1


	//   ....[33]....
        /*031c*/ 	.word	0x00000d50
        /*0320*/ 	.word	0x000000ff
        /*0324*/ 	.word	0x00000108
        /*0328*/ 	.short	0x0100
        /*032a*/ 	.byte	0x04
	.zero		1


	//   ....[34]....
        /*032c*/ 	.word	0x000019f0
        /*0330*/ 	.word	0x00000000
        /*0334*/ 	.word	0x00000100
        /*0338*/ 	.short	0x010a
        /*033a*/ 	.byte	0xff
	.zero		1


	//   ....[35]....
        /*033c*/ 	.word	0x00001a20
        /*0340*/ 	.word	0x00000000
        /*0344*/ 	.word	0x000000f0
        /*0348*/ 	.short	0x0101
        /*034a*/ 	.byte	0xff
	.zero		1


	//   ....[36]....
        /*034c*/ 	.word	0x00001b00
        /*0350*/ 	.word	0x000000ff
        /*0354*/ 	.word	0x00000020
        /*0358*/ 	.short	0x010a
        /*035a*/ 	.byte	0x04
	.zero		1


	//   ....[37]....
        /*035c*/ 	.word	0x00001b80
        /*0360*/ 	.word	0x000000ff
        /*0364*/ 	.word	0x00000020
        /*0368*/ 	.short	0x010a
        /*036a*/ 	.byte	0x21
	.zero		1


	//   ....[38]....
        /*036c*/ 	.word	0x00001d10
        /*0370*/ 	.word	0x000000ff
        /*0374*/ 	.word	0x00000020
        /*0378*/ 	.short	0x010a
        /*037a*/ 	.byte	0x08
	.zero		1


	//   ....[39]....
        /*037c*/ 	.word	0x00001e40
        /*0380*/ 	.word	0x000000ff
        /*0384*/ 	.word	0x00000088
        /*0388*/ 	.short	0x0101
        /*038a*/ 	.byte	0x06
	.zero		1


	//   ....[40]....
        /*038c*/ 	.word	0x00001e60
        /*0390*/ 	.word	0x000000ff
        /*0394*/ 	.word	0x00000020
        /*0398*/ 	.short	0x010a
        /*039a*/ 	.byte	0x04
	.zero		1


	//   ....[41]....
        /*039c*/ 	.word	0x00001ee0
        /*03a0*/ 	.word	0x000000ff
        /*03a4*/ 	.word	0x00000020
        /*03a8*/ 	.short	0x010a
        /*03aa*/ 	.byte	0x11
	.zero		1


	//   ....[42]....
        /*03ac*/ 	.word	0x00002070
        /*03b0*/ 	.word	0x000000ff
        /*03b4*/ 	.word	0x00000020
        /*03b8*/ 	.short	0x010a
        /*03ba*/ 	.byte	0x07
	.zero		1


	//   ....[43]....
        /*03bc*/ 	.word	0x000021d0
        /*03c0*/ 	.word	0x00000003
        /*03c4*/ 	.word	0x00000090
        /*03c8*/ 	.short	0x010a
        /*03ca*/ 	.byte	0xff
	.zero		1


	//   ....[44]....
        /*03cc*/ 	.word	0x00002320
        /*03d0*/ 	.word	0x00000000
        /*03d4*/ 	.word	0x00000000
        /*03d8*/ 	.short	0x0101
        /*03da*/ 	.byte	0xff
	.zero		1


	//   ....[45]....
        /*03dc*/ 	.word	0x000028e0
        /*03e0*/ 	.word	0x000000ff
        /*03e4*/ 	.word	0x00000000
        /*03e8*/ 	.short	0x010a
        /*03ea*/ 	.byte	0x04
	.zero		1


	//   ....[46]....
        /*03ec*/ 	.word	0x00002970
        /*03f0*/ 	.word	0x000000ff
        /*03f4*/ 	.word	0x00000000
        /*03f8*/ 	.short	0x010a
        /*03fa*/ 	.byte	0x05
	.zero		1


	//   ....[47]....
        /*03fc*/ 	.word	0x00002a00
        /*0400*/ 	.word	0x000000ff
        /*0404*/ 	.word	0x00000000
        /*0408*/ 	.short	0x010a
        /*040a*/ 	.byte	0x05
	.zero		1


	//   ....[48]....
        /*040c*/ 	.word	0x00002aa0
        /*0410*/ 	.word	0x00000000
        /*0414*/ 	.word	0x00000000
        /*0418*/ 	.short	0x010a
        /*041a*/ 	.byte	0xff
	.zero		1


	//   ....[49]....
        /*041c*/ 	.word	0x00002bc0
        /*0420*/ 	.word	0x00000002
        /*0424*/ 	.word	0x000000f0
        /*0428*/ 	.short	0x010a
        /*042a*/ 	.byte	0xff
	.zero		1


	//   ....[50]....
        /*042c*/ 	.word	0x00002c30
        /*0430*/ 	.word	0x00000002
        /*0434*/ 	.word	0x00000000
        /*0438*/ 	.short	0x0101
        /*043a*/ 	.byte	0xff
	.zero		1


	//   ....[51]....
        /*043c*/ 	.word	0x00002c50
        /*0440*/ 	.word	0x000000ff
        /*0444*/ 	.word	0x000000a0
        /*0448*/ 	.short	0x010a
        /*044a*/ 	.byte	0x04
	.zero		1


	//   ....[52]....
        /*044c*/ 	.word	0x00002d70
        /*0450*/ 	.word	0x00000002
        /*0454*/ 	.word	0x00000090
        /*0458*/ 	.short	0x010a
        /*045a*/ 	.byte	0xff
	.zero		1


	//   ....[53]....
        /*045c*/ 	.word	0x00002e70
        /*0460*/ 	.word	0x00000002
        /*0464*/ 	.word	0x00000000
        /*0468*/ 	.short	0x0101
        /*046a*/ 	.byte	0xff
	.zero		1


	//   ....[54]....
        /*046c*/ 	.word	0x00002f00
        /*0470*/ 	.word	0x000000ff
        /*0474*/ 	.word	0x000000a0
        /*0478*/ 	.short	0x0106
        /*047a*/ 	.byte	0x04
	.zero		1


	//   ....[55]....
        /*047c*/ 	.word	0x00002f20
        /*0480*/ 	.word	0x000000ff
        /*0484*/ 	.word	0x000000a0
        /*0488*/ 	.short	0x010a
        /*048a*/ 	.byte	0x04
	.zero		1


	//   ....[56]....
        /*048c*/ 	.word	0x00002fb0
        /*0490*/ 	.word	0x000000ff
        /*0494*/ 	.word	0x000000a0
        /*0498*/ 	.short	0x0106
        /*049a*/ 	.byte	0x07
	.zero		1


	//   ....[57]....
        /*049c*/ 	.word	0x00002ff0
        /*04a0*/ 	.word	0x00000000
        /*04a4*/ 	.word	0x000000a0
        /*04a8*/ 	.short	0x010a
        /*04aa*/ 	.byte	0xff
	.zero		1


	//   ....[58]....
        /*04ac*/ 	.word	0x000034e0
        /*04b0*/ 	.word	0x00000000
        /*04b4*/ 	.word	0x00000090
        /*04b8*/ 	.short	0x010a
        /*04ba*/ 	.byte	0xff
	.zero		1


	//   ....[59]....
        /*04bc*/ 	.word	0x000035e0
        /*04c0*/ 	.word	0x00000003
        /*04c4*/ 	.word	0x00000000
        /*04c8*/ 	.short	0x0101
        /*04ca*/ 	.byte	0xff
	.zero		1


	//   ....[60]....
        /*04cc*/ 	.word	0x000035f0
        /*04d0*/ 	.word	0x000000ff
        /*04d4*/ 	.word	0x00000000
        /*04d8*/ 	.short	0x010a
        /*04da*/ 	.byte	0x04
	.zero		1


	//   ....[61]....
        /*04dc*/ 	.word	0x00003610
        /*04e0*/ 	.word	0x000000ff
        /*04e4*/ 	.word	0x000000d0
        /*04e8*/ 	.short	0x010a
        /*04ea*/ 	.byte	0x13
	.zero		1


	//   ....[62]....
        /*04ec*/ 	.word	0x00003750
        /*04f0*/ 	.word	0x000000ff
        /*04f4*/ 	.word	0x00000000
        /*04f8*/ 	.short	0x010a
        /*04fa*/ 	.byte	0x06
	.zero		1


	//   ....[63]....
        /*04fc*/ 	.word	0x00003850
        /*0500*/ 	.word	0x000000ff
        /*0504*/ 	.word	0x00000000
        /*0508*/ 	.short	0x010a
        /*050a*/ 	.byte	0x04
	.zero		1


	//   ....[64]....
        /*050c*/ 	.word	0x00003a30
        /*0510*/ 	.word	0x000000ff
        /*0514*/ 	.word	0x00000000
        /*0518*/ 	.short	0x010a
        /*051a*/ 	.byte	0x04
	.zero		1


	//   ....[65]....
        /*051c*/ 	.word	0x00003ac0
        /*0520*/ 	.word	0x000000ff
        /*0524*/ 	.word	0x00000000
        /*0528*/ 	.short	0x010a
        /*052a*/ 	.byte	0x05
	.zero		1


	//   ....[66]....
        /*052c*/ 	.word	0x00003b50
        /*0530*/ 	.word	0x000000ff
        /*0534*/ 	.word	0x00000000
        /*0538*/ 	.short	0x010a
        /*053a*/ 	.byte	0x05
	.zero		1


	//   ....[67]....
        /*053c*/ 	.word	0x00003be0
        /*0540*/ 	.word	0x000000ff
        /*0544*/ 	.word	0x00000000
        /*0548*/ 	.short	0x010a
        /*054a*/ 	.byte	0x04
	.zero		1


	//   ....[68]....
        /*054c*/ 	.word	0x000040b0
        /*0550*/ 	.word	0x0000000c
        /*0554*/ 	.word	0x00000090
        /*0558*/ 	.short	0x010a
        /*055a*/ 	.byte	0xff
	.zero		1


	//   ....[69]....
        /*055c*/ 	.word	0x00004220
        /*0560*/ 	.word	0x00000000
        /*0564*/ 	.word	0x00000000
        /*0568*/ 	.short	0x0101
        /*056a*/ 	.byte	0xff
	.zero		1


	//   ....[70]....
        /*056c*/ 	.word	0x000046b0
        /*0570*/ 	.word	0x000000ff
        /*0574*/ 	.word	0x00000088
        /*0578*/ 	.short	0x010a
        /*057a*/ 	.byte	0x15
	.zero		1


	//   ....[71]....
        /*057c*/ 	.word	0x00004830
        /*0580*/ 	.word	0x000000ff
        /*0584*/ 	.word	0x00000060
        /*0588*/ 	.short	0x010a
        /*058a*/ 	.byte	0x15
	.zero		1


	//   ....[72]....
        /*058c*/ 	.word	0x000049b0
        /*0590*/ 	.word	0x000000ff
        /*0594*/ 	.word	0x00000040
        /*0598*/ 	.short	0x010b
        /*059a*/ 	.byte	0x15
	.zero		1


	//   ....[73]....
        /*059c*/ 	.word	0x000049c0
        /*05a0*/ 	.word	0x000000ff
        /*05a4*/ 	.word	0x00000000
        /*05a8*/ 	.short	0x0101
        /*05aa*/ 	.byte	0x06
	.zero		1


	//   ....[74]....
        /*05ac*/ 	.word	0x000049d0
        /*05b0*/ 	.word	0x000000ff
        /*05b4*/ 	.word	0x00000068
        /*05b8*/ 	.short	0x010a
        /*05ba*/ 	.byte	0x15
	.zero		1


	//   ....[75]....
        /*05bc*/ 	.word	0x00004b30
        /*05c0*/ 	.word	0x000000ff
        /*05c4*/ 	.word	0x00000048
        /*05c8*/ 	.short	0x010b
        /*05ca*/ 	.byte	0x15
	.zero		1


	//   ....[76]....
        /*05cc*/ 	.word	0x00004b40
        /*05d0*/ 	.word	0x000000ff
        /*05d4*/ 	.word	0x00000000
        /*05d8*/ 	.short	0x0101
        /*05da*/ 	.byte	0x06
	.zero		1


	//   ....[77]....
        /*05dc*/ 	.word	0x00004b50
        /*05e0*/ 	.word	0x000000ff
        /*05e4*/ 	.word	0x00000070
        /*05e8*/ 	.short	0x010a
        /*05ea*/ 	.byte	0x15
	.zero		1


	//   ....[78]....
        /*05ec*/ 	.word	0x00004ca0
        /*05f0*/ 	.word	0x000000ff
        /*05f4*/ 	.word	0x00000050
        /*05f8*/ 	.short	0x010b
        /*05fa*/ 	.byte	0x15
	.zero		1


	//   ....[79]....
        /*05fc*/ 	.word	0x00004cb0
        /*0600*/ 	.word	0x000000ff
        /*0604*/ 	.word	0x00000000
        /*0608*/ 	.short	0x0101
        /*060a*/ 	.byte	0x06
	.zero		1


	//   ....[80]....
        /*060c*/ 	.word	0x00004cc0
        /*0610*/ 	.word	0x000000ff
        /*0614*/ 	.word	0x00000078
        /*0618*/ 	.short	0x010a
        /*061a*/ 	.byte	0x15
	.zero		1


	//   ....[81]....
        /*061c*/ 	.word	0x00004ec0
        /*0620*/ 	.word	0x000000ff
        /*0624*/ 	.word	0x00000058
        /*0628*/ 	.short	0x010b
        /*062a*/ 	.byte	0x15
	.zero		1


	//   ....[82]....
        /*062c*/ 	.word	0x00004ed0
        /*0630*/ 	.word	0x000000ff
        /*0634*/ 	.word	0x00000000
        /*0638*/ 	.short	0x0101
        /*063a*/ 	.byte	0x25
	.zero		1


	//   ....[83]....
        /*063c*/ 	.word	0x00004f00
        /*0640*/ 	.word	0x000000ff
        /*0644*/ 	.word	0x00000060
        /*0648*/ 	.short	0x010a
        /*064a*/ 	.byte	0x15
	.zero		1


	//   ....[84]....
        /*064c*/ 	.word	0x00004f20
        /*0650*/ 	.word	0x000000ff
        /*0654*/ 	.word	0x00000068
        /*0658*/ 	.short	0x010a
        /*065a*/ 	.byte	0x15
	.zero		1


	//   ....[85]....
        /*065c*/ 	.word	0x00004f40
        /*0660*/ 	.word	0x000000ff
        /*0664*/ 	.word	0x00000070
        /*0668*/ 	.short	0x010a
        /*066a*/ 	.byte	0x15
	.zero		1


	//   ....[86]....
        /*066c*/ 	.word	0x00004f80
        /*0670*/ 	.word	0x00000000
        /*0674*/ 	.word	0x00000078
        /*0678*/ 	.short	0x010a
        /*067a*/ 	.byte	0xff
	.zero		1


	//   ....[87]....
        /*067c*/ 	.word	0x000052c0
        /*0680*/ 	.word	0x00000003
        /*0684*/ 	.word	0x00000090
        /*0688*/ 	.short	0x010a
        /*068a*/ 	.byte	0xff
	.zero		1


	//   ....[88]....
        /*068c*/ 	.word	0x00005440
        /*0690*/ 	.word	0x00000000
        /*0694*/ 	.word	0x00000000
        /*0698*/ 	.short	0x0101
        /*069a*/ 	.byte	0xff
	.zero		1


	//   ....[89]....
        /*069c*/ 	.word	0x00005f60
        /*06a0*/ 	.word	0x00000002
        /*06a4*/ 	.word	0x00000040
        /*06a8*/ 	.short	0x010a
        /*06aa*/ 	.byte	0xff
	.zero		1


	//   ....[90]....
        /*06ac*/ 	.word	0x00005fa0
        /*06b0*/ 	.word	0x00000034
        /*06b4*/ 	.word	0x000000b0
        /*06b8*/ 	.short	0x010a
        /*06ba*/ 	.byte	0xff
	.zero		1


	//   ....[91]....
        /*06bc*/ 	.word	0x000060e0
        /*06c0*/ 	.word	0x00000002
        /*06c4*/ 	.word	0x00000040
        /*06c8*/ 	.short	0x010a
        /*06ca*/ 	.byte	0xff
	.zero		1


	//   ....[92]....
        /*06cc*/ 	.word	0x00006200
        /*06d0*/ 	.word	0x00000000
        /*06d4*/ 	.word	0x00000000
        /*06d8*/ 	.short	0x0101
        /*06da*/ 	.byte	0xff
	.zero		1


	//   ....[93]....
        /*06dc*/ 	.word	0x00006280
        /*06e0*/ 	.word	0x00000034
        /*06e4*/ 	.word	0x000000b0
        /*06e8*/ 	.short	0x010a
        /*06ea*/ 	.byte	0xff
	.zero		1


	//   ....[94]....
        /*06ec*/ 	.word	0x00006df0
        /*06f0*/ 	.word	0x00000000
        /*06f4*/ 	.word	0x00000040
        /*06f8*/ 	.short	0x010a
        /*06fa*/ 	.byte	0xff
	.zero		1


	//   ....[95]....
        /*06fc*/ 	.word	0x00006ea0
        /*0700*/ 	.word	0x00000000
        /*0704*/ 	.word	0x00000040
        /*0708*/ 	.short	0x010a
        /*070a*/ 	.byte	0xff
	.zero		1


	//   ....[96]....
        /*070c*/ 	.word	0x00006fc0
        /*0710*/ 	.word	0x00000000
        /*0714*/ 	.word	0x00000000
        /*0718*/ 	.short	0x0101
        /*071a*/ 	.byte	0xff
	.zero		1


	//   ....[97]....
        /*071c*/ 	.word	0x00007b30
        /*0720*/ 	.word	0x00000000
        /*0724*/ 	.word	0x00000040
        /*0728*/ 	.short	0x010a
        /*072a*/ 	.byte	0xff
	.zero		1


	//   ....[98]....
        /*072c*/ 	.word	0x00007be0
        /*0730*/ 	.word	0x00000000
        /*0734*/ 	.word	0x00000040
        /*0738*/ 	.short	0x010a
        /*073a*/ 	.byte	0xff
	.zero		1


	//   ....[99]....
        /*073c*/ 	.word	0x00007d10
        /*0740*/ 	.word	0x00000000
        /*0744*/ 	.word	0x00000000
        /*0748*/ 	.short	0x0101
        /*074a*/ 	.byte	0xff
	.zero		1


	//   ....[100]....
        /*074c*/ 	.word	0x000088b0
        /*0750*/ 	.word	0x00000000
        /*0754*/ 	.word	0x00000040
        /*0758*/ 	.short	0x010a
        /*075a*/ 	.byte	0xff
	.zero		1


	//   ....[101]....
        /*075c*/ 	.word	0x00008960
        /*0760*/ 	.word	0x00000000
        /*0764*/ 	.word	0x00000040
        /*0768*/ 	.short	0x010a
        /*076a*/ 	.byte	0xff
	.zero		1


	//   ....[102]....
        /*076c*/ 	.word	0x00008a80
        /*0770*/ 	.word	0x00000000
        /*0774*/ 	.word	0x00000000
        /*0778*/ 	.short	0x0101
        /*077a*/ 	.byte	0xff
	.zero		1


	//   ....[103]....
        /*077c*/ 	.word	0x00008e90
        /*0780*/ 	.word	0x000000ff
        /*0784*/ 	.word	0x00000000
        /*0788*/ 	.short	0x0101
        /*078a*/ 	.byte	0x04
	.zero		1


	//   ....[104]....
        /*078c*/ 	.word	0x00009790
        /*0790*/ 	.word	0x00000000
        /*0794*/ 	.word	0x00000100
        /*0798*/ 	.short	0x010a
        /*079a*/ 	.byte	0xff
	.zero		1


	//   ....[105]....
        /*079c*/ 	.word	0x000097f0
        /*07a0*/ 	.word	0x00000000
        /*07a4*/ 	.word	0x00000020
        /*07a8*/ 	.short	0x010a
        /*07aa*/ 	.byte	0xff
	.zero		1


	//   ....[106]....
        /*07ac*/ 	.word	0x00009850
        /*07b0*/ 	.word	0x00000000
        /*07b4*/ 	.word	0x00000020
        /*07b8*/ 	.short	0x010a
        /*07ba*/ 	.byte	0xff
	.zero		1


	//   ....[107]....
        /*07bc*/ 	.word	0x000098a0
        /*07c0*/ 	.word	0x00000003
        /*07c4*/ 	.word	0x00000090
        /*07c8*/ 	.short	0x010a
        /*07ca*/ 	.byte	0xff
	.zero		1


	//   ....[108]....
        /*07cc*/ 	.word	0x00009900
        /*07d0*/ 	.word	0x00000000
        /*07d4*/ 	.word	0x00000000
        /*07d8*/ 	.short	0x010a
        /*07da*/ 	.byte	0xff
	.zero		1


	//   ....[109]....
        /*07dc*/ 	.word	0x00009960
        /*07e0*/ 	.word	0x00000000
        /*07e4*/ 	.word	0x00000000
        /*07e8*/ 	.short	0x010a
        /*07ea*/ 	.byte	0xff
	.zero		1


	//   ....[110]....
        /*07ec*/ 	.word	0x000099c0
        /*07f0*/ 	.word	0x00000000
        /*07f4*/ 	.word	0x00000000
        /*07f8*/ 	.short	0x010a
        /*07fa*/ 	.byte	0xff
	.zero		1


	//   ....[111]....
        /*07fc*/ 	.word	0x00009a10
        /*0800*/ 	.word	0x00000002
        /*0804*/ 	.word	0x000000f0
        /*0808*/ 	.short	0x010a
        /*080a*/ 	.byte	0xff
	.zero		1


	//   ....[112]....
        /*080c*/ 	.word	0x00009a70
        /*0810*/ 	.word	0x00000002
        /*0814*/ 	.word	0x000000a0
        /*0818*/ 	.short	0x010a
        /*081a*/ 	.byte	0xff
	.zero		1


	//   ....[113]....
        /*081c*/ 	.word	0x00009ac0
        /*0820*/ 	.word	0x00000002
        /*0824*/ 	.word	0x00000090
        /*0828*/ 	.short	0x010a
        /*082a*/ 	.byte	0xff
	.zero		1


	//   ....[114]....
        /*082c*/ 	.word	0x00009b20
        /*0830*/ 	.word	0x00000000
        /*0834*/ 	.word	0x000000a0
        /*0838*/ 	.short	0x010a
        /*083a*/ 	.byte	0xff
	.zero		1


	//   ....[115]....
        /*083c*/ 	.word	0x00009b70
        /*0840*/ 	.word	0x00000000
        /*0844*/ 	.word	0x00000090
        /*0848*/ 	.short	0x010a
        /*084a*/ 	.byte	0xff
	.zero		1


	//   ....[116]....
        /*084c*/ 	.word	0x00009bd0
        /*0850*/ 	.word	0x00000002
        /*0854*/ 	.word	0x000000d0
        /*0858*/ 	.short	0x010a
        /*085a*/ 	.byte	0xff
	.zero		1


	//   ....[117]....
        /*085c*/ 	.word	0x00009c30
        /*0860*/ 	.word	0x00000000
        /*0864*/ 	.word	0x00000000
        /*0868*/ 	.short	0x010a
        /*086a*/ 	.byte	0xff
	.zero		1


	//   ....[118]....
        /*086c*/ 	.word	0x00009c90
        /*0870*/ 	.word	0x00000000
        /*0874*/ 	.word	0x00000000
        /*0878*/ 	.short	0x010a
        /*087a*/ 	.byte	0xff
	.zero		1


	//   ....[119]....
        /*087c*/ 	.word	0x00009cf0
        /*0880*/ 	.word	0x00000000
        /*0884*/ 	.word	0x00000000
        /*0888*/ 	.short	0x010a
        /*088a*/ 	.byte	0xff
	.zero		1


	//   ....[120]....
        /*088c*/ 	.word	0x00009d50
        /*0890*/ 	.word	0x00000000
        /*0894*/ 	.word	0x00000000
        /*0898*/ 	.short	0x010a
        /*089a*/ 	.byte	0xff
	.zero		1


	//   ....[121]....
        /*089c*/ 	.word	0x00009db0
        /*08a0*/ 	.word	0x00000000
        /*08a4*/ 	.word	0x00000000
        /*08a8*/ 	.short	0x010a
        /*08aa*/ 	.byte	0xff
	.zero		1


	//   ....[122]....
        /*08ac*/ 	.word	0x00009e00
        /*08b0*/ 	.word	0x0000000c
        /*08b4*/ 	.word	0x00000090
        /*08b8*/ 	.short	0x010a
        /*08ba*/ 	.byte	0xff
	.zero		1


	//   ....[123]....
        /*08bc*/ 	.word	0x00009e60
        /*08c0*/ 	.word	0x00000000
        /*08c4*/ 	.word	0x00000088
        /*08c8*/ 	.short	0x010a
        /*08ca*/ 	.byte	0xff
	.zero		1


	//   ....[124]....
        /*08cc*/ 	.word	0x00009ec0
        /*08d0*/ 	.word	0x00000000
        /*08d4*/ 	.word	0x00000060
        /*08d8*/ 	.short	0x010a
        /*08da*/ 	.byte	0xff
	.zero		1


	//   ....[125]....
        /*08dc*/ 	.word	0x00009f20
        /*08e0*/ 	.word	0x00000000
        /*08e4*/ 	.word	0x00000068
        /*08e8*/ 	.short	0x010a
        /*08ea*/ 	.byte	0xff
	.zero		1


	//   ....[126]....
        /*08ec*/ 	.word	0x00009f80
        /*08f0*/ 	.word	0x00000000
        /*08f4*/ 	.word	0x00000070
        /*08f8*/ 	.short	0x010a
        /*08fa*/ 	.byte	0xff
	.zero		1


	//   ....[127]....
        /*08fc*/ 	.word	0x00009fe0
        /*0900*/ 	.word	0x00000000
        /*0904*/ 	.word	0x00000078
        /*0908*/ 	.short	0x010a
        /*090a*/ 	.byte	0xff
	.zero		1


	//   ....[128]....
        /*090c*/ 	.word	0x0000a040
        /*0910*/ 	.word	0x00000000
        /*0914*/ 	.word	0x00000060
        /*0918*/ 	.short	0x010a
        /*091a*/ 	.byte	0xff
	.zero		1


	//   ....[129]....
        /*091c*/ 	.word	0x0000a0a0
        /*0920*/ 	.word	0x00000000
        /*0924*/ 	.word	0x00000068
        /*0928*/ 	.short	0x010a
        /*092a*/ 	.byte	0xff
	.zero		1


	//   ....[130]....
        /*092c*/ 	.word	0x0000a100
        /*0930*/ 	.word	0x00000000
        /*0934*/ 	.word	0x00000070
        /*0938*/ 	.short	0x010a
        /*093a*/ 	.byte	0xff
	.zero		1


	//   ....[131]....
        /*093c*/ 	.word	0x0000a150
        /*0940*/ 	.word	0x00000003
        /*0944*/ 	.word	0x00000090
        /*0948*/ 	.short	0x010a
        /*094a*/ 	.byte	0xff
	.zero		1


	//   ....[132]....
        /*094c*/ 	.word	0x0000a1a0
        /*0950*/ 	.word	0x00000002
        /*0954*/ 	.word	0x00000040
        /*0958*/ 	.short	0x010a
        /*095a*/ 	.byte	0xff
	.zero		1


	//   ....[133]....
        /*095c*/ 	.word	0x0000a1f0
        /*0960*/ 	.word	0x00000034
        /*0964*/ 	.word	0x000000b0
        /*0968*/ 	.short	0x010a
        /*096a*/ 	.byte	0xff
	.zero		1


	//   ....[134]....
        /*096c*/ 	.word	0x0000a240
        /*0970*/ 	.word	0x00000000
        /*0974*/ 	.word	0x00000040
        /*0978*/ 	.short	0x010a
        /*097a*/ 	.byte	0xff
	.zero		1


	//   ....[135]....
        /*097c*/ 	.word	0x0000a290
        /*0980*/ 	.word	0x00000000
        /*0984*/ 	.word	0x00000040
        /*0988*/ 	.short	0x010a
        /*098a*/ 	.byte	0xff
	.zero		1


	//   ....[136]....
        /*098c*/ 	.word	0x0000a2e0
        /*0990*/ 	.word	0x00000000
        /*0994*/ 	.word	0x00000040
        /*0998*/ 	.short	0x010a
        /*099a*/ 	.byte	0xff
	.zero		1


	//----- nvinfo : EIATTR_NUM_MBARRIERS
	.align		4
.L_48:
        /*099c*/ 	.byte	0x03, 0x38
        /*099e*/ 	.short	0x0022


	//----- nvinfo : EIATTR_EXIT_INSTR_OFFSETS
	.align		4
        /*09a0*/ 	.byte	0x04, 0x1c
        /*09a2*/ 	.short	(.L_50 - .L_49)


	//   ....[0]....
.L_49:
        /*09a4*/ 	.word	0x00002ad0


	//   ....[1]....
        /*09a8*/ 	.word	0x00002fc0


	//   ....[2]....
        /*09ac*/ 	.word	0x00003020


	//   ....[3]....
        /*09b0*/ 	.word	0x00003e40


	//   ....[4]....
        /*09b4*/ 	.word	0x00004fb0


	//   ....[5]....
        /*09b8*/ 	.word	0x00004ff0


	//   ....[6]....
        /*09bc*/ 	.word	0x00009780


	//----- nvinfo : EIATTR_MAX_THREADS
	.align		4
.L_50:
        /*09c0*/ 	.byte	0x04, 0x05
        /*09c2*/ 	.short	(.L_52 - .L_51)
.L_51:
        /*09c4*/ 	.word	0x00000100
        /*09c8*/ 	.word	0x00000001
        /*09cc*/ 	.word	0x00000001


	//----- nvinfo : EIATTR_CRS_STACK_SIZE
	.align		4
.L_52:
        /*09d0*/ 	.byte	0x04, 0x1e
        /*09d2*/ 	.short	(.L_54 - .L_53)
.L_53:
        /*09d4*/ 	.word	0x00000000


	//----- nvinfo : EIATTR_CBANK_PARAM_SIZE
	.align		4
.L_54:
        /*09d8*/ 	.byte	0x03, 0x19
        /*09da*/ 	.short	0x0800


	//----- nvinfo : EIATTR_PARAM_CBANK
	.align		4
        /*09dc*/ 	.byte	0x04, 0x0a
        /*09de*/ 	.short	(.L_56 - .L_55)
	.align		4
.L_55:
        /*09e0*/ 	.word	index@(.nv.constant0._ZN7cutlass13device_kernelINS_4gemm6kernel13GemmUniversalIN4cute5tupleIJiiiiEEENS1_10collective13CollectiveMmaINS1_35MainloopSm100TmaUmmaWarpSpecializedILi4ELi2ELi4ENS5_IJNS4_1CILi2EEESB_NSA_ILi1EEEEEEEENS5_IJNSA_ILi64EEENSA_ILi256EEENSA_ILi32EEEEEEaNS5_IJlSC_lEEEaSJ_NS4_8TiledMMAINS4_8MMA_AtomIJNS4_15SM100_MMA_S8_SSIaaiLi64ELi256ELNS4_4UMMA5MajorE0ELSO_0ELNSN_8SaturateE0EEEEEENS4_6LayoutINS5_IJSC_SC_SC_EEENS5_IJNSA_ILi0EEESU_SU_EEEEENS5_IJNS4_10UnderscoreESX_SX_EEEEENS4_23SM90_TMA_LOAD_MULTICASTENS4_14ComposedLayoutINS4_7SwizzleILi1ELi4ELi3EEENS4_18smem_ptr_flag_bitsILi8EEENSS_INS5_IJNSA_ILi8EEESH_EEENS5_IJSH_SC_EEEEEEEvNS4_8identityES10_S1A_vS1B_EENS_8epilogue10collective18CollectiveEpilogueINS1D_23Sm100TmaWarpSpecializedILi4ELi2ELi32ELb0ELb0EEEJSI_NS5_IJNSS_ISF_SC_EES1I_EEEaSJ_aSJ_NS1D_6fusion15FusionCallbacksIS1H_NS1K_17LinearCombinationIaiaiLNS_15FloatRoundStyleE2EEESI_S1J_JEEENS4_5SM1004TMEM4LOAD26SM100_TMEM_LOAD_16dp32b32xENS4_13SM90_TMA_LOADENS11_INS12_ILi2ELi4ELi3EEES15_NSS_INS5_IJS16_SF_EEENS5_IJSF_SC_EEEEEEENS4_39AutoVectorizingCopyWithAssumedAlignmentILi128EEENS4_14SM90_TMA_STOREES1Z_S21_S21_EEEvvEEEEvNT_6ParamsE)
        /*09e4*/ 	.short	0x0380
        /*09e6*/ 	.short	0x0800


	//----- nvinfo : EIATTR_SW_WAR
	.align		4
.L_56:
        /*09e8*/ 	.byte	0x04, 0x36
        /*09ea*/ 	.short	(.L_58 - .L_57)
.L_57:
        /*09ec*/ 	.word	0x00000008
.L_58:


//--------------------- .nv.callgraph             --------------------------
	.section	.nv.callgraph,"",@"SHT_CUDA_CALLGRAPH"
	.align	4
	.sectionentsize	8
	.align		4
        /*0000*/ 	.word	0x00000000
	.align		4
        /*0004*/ 	.word	0xffffffff
	.align		4
        /*0008*/ 	.word	index@(_ZN7cutlass13device_kernelINS_4gemm6kernel13GemmUniversalIN4cute5tupleIJiiiiEEENS1_10collective13CollectiveMmaINS1_35MainloopSm100TmaUmmaWarpSpecializedILi4ELi2ELi4ENS5_IJNS4_1CILi2EEESB_NSA_ILi1EEEEEEEENS5_IJNSA_ILi64EEENSA_ILi256EEENSA_ILi32EEEEEEaNS5_IJlSC_lEEEaSJ_NS4_8TiledMMAINS4_8MMA_AtomIJNS4_15SM100_MMA_S8_SSIaaiLi64ELi256ELNS4_4UMMA5MajorE0ELSO_0ELNSN_8SaturateE0EEEEEENS4_6LayoutINS5_IJSC_SC_SC_EEENS5_IJNSA_ILi0EEESU_SU_EEEEENS5_IJNS4_10UnderscoreESX_SX_EEEEENS4_23SM90_TMA_LOAD_MULTICASTENS4_14ComposedLayoutINS4_7SwizzleILi1ELi4ELi3EEENS4_18smem_ptr_flag_bitsILi8EEENSS_INS5_IJNSA_ILi8EEESH_EEENS5_IJSH_SC_EEEEEEEvNS4_8identityES10_S1A_vS1B_EENS_8epilogue10collective18CollectiveEpilogueINS1D_23Sm100TmaWarpSpecializedILi4ELi2ELi32ELb0ELb0EEEJSI_NS5_IJNSS_ISF_SC_EES1I_EEEaSJ_aSJ_NS1D_6fusion15FusionCallbacksIS1H_NS1K_17LinearCombinationIaiaiLNS_15FloatRoundStyleE2EEESI_S1J_JEEENS4_5SM1004TMEM4LOAD26SM100_TMEM_LOAD_16dp32b32xENS4_13SM90_TMA_LOADENS11_INS12_ILi2ELi4ELi3EEES15_NSS_INS5_IJS16_SF_EEENS5_IJSF_SC_EEEEEEENS4_39AutoVectorizingCopyWithAssumedAlignmentILi128EEENS4_14SM90_TMA_STOREES1Z_S21_S21_EEEvvEEEEvNT_6ParamsE)
	.align		4
        /*000c*/ 	.word	index@(__assertfail)
	.align		4
        /*0010*/ 	.word	0x00000000
	.align		4
        /*0014*/ 	.word	0xfffffffe
	.align		4
        /*0018*/ 	.word	0x00000000
	.align		4
        /*001c*/ 	.word	0xfffffffd
	.align		4
        /*0020*/ 	.word	0x00000000
	.align		4
        /*0024*/ 	.word	0xfffffffc


//--------------------- .nv.constant4             --------------------------
	.section	.nv.constant4,"a",@progbits
	.align	8
	.align		8
.nv.constant4:
        /*0000*/ 	.dword	__assertfail
	.align		8
        /*0008*/ 	.dword	__unnamed_1
	.align		8
        /*0010*/ 	.dword	__unnamed_2
	.align		8
        /*0018*/ 	.dword	__unnamed_3
	.align		8
        /*0020*/ 	.dword	_ZN40_INTERNAL_0a42dba4_4_k_cu_71cb37d4_113774cuda3std3__45__cpo5beginE
	.align		8
        /*0028*/ 	.dword	_ZN40_INTERNAL_0a42dba4_4_k_cu_71cb37d4_113774cuda3std3__45__cpo3endE
	.align		8
        /*0030*/ 	.dword	_ZN40_INTERNAL_0a42dba4_4_k_cu_71cb37d4_113774cuda3std3__45__cpo6cbeginE
	.align		8
        /*0038*/ 	.dword	_ZN40_INTERNAL_0a42dba4_4_k_cu_71cb37d4_113774cuda3std3__45__cpo4cendE
	.align		8
        /*0040*/ 	.dword	_ZN40_INTERNAL_0a42dba4_4_k_cu_71cb37d4_113774cuda3std3__442_GLOBAL__N__0a42dba4_4_k_cu_71cb37d4_113776ignoreE
	.align		8
        /*0048*/ 	.dword	_ZN40_INTERNAL_0a42dba4_4_k_cu_71cb37d4_113774cuda3std3__419piecewise_constructE
	.align		8
        /*0050*/ 	.dword	_ZN40_INTERNAL_0a42dba4_4_k_cu_71cb37d4_113774cuda3std3__48in_placeE
	.align		8
        /*0058*/ 	.dword	_ZN40_INTERNAL_0a42dba4_4_k_cu_71cb37d4_113774cuda3std6ranges3__45__cpo4swapE
	.align		8
        /*0060*/ 	.dword	_ZN40_INTERNAL_0a42dba4_4_k_cu_71cb37d4_113774cuda3std6ranges3__45__cpo9iter_moveE
	.align		8
        /*0068*/ 	.dword	_ZN40_INTERNAL_0a42dba4_4_k_cu_71cb37d4_113774cute7productE
	.align		8
        /*0070*/ 	.dword	_ZN40_INTERNAL_0a42dba4_4_k_cu_71cb37d4_113774cute1_E
	.align		8
        /*0078*/ 	.dword	$str$25
	.align		8
        /*0080*/ 	.dword	$str$26
	.align		8
        /*0088*/ 	.dword	$str$27
	.align		8
        /*0090*/ 	.dword	$str$28


//--------------------- .text._ZN7cutlass13device_kernelINS_4gemm6kernel13GemmUniversalIN4cute5tupleIJiiiiEEENS1_10collective13CollectiveMmaINS1_35MainloopSm100TmaUmmaWarpSpecializedILi4ELi2ELi4ENS5_IJNS4_1CILi2EEESB_NSA_ILi1EEEEEEEENS5_IJNSA_ILi64EEENSA_ILi256EEENSA_ILi32EEEEEEaNS5_IJlSC_lEEEaSJ_NS4_8TiledMMAINS4_8MMA_AtomIJNS4_15SM100_MMA_S8_SSIaaiLi64ELi256ELNS4_4UMMA5MajorE0ELSO_0ELNSN_8SaturateE0EEEEEENS4_6LayoutINS5_IJSC_SC_SC_EEENS5_IJNSA_ILi0EEESU_SU_EEEEENS5_IJNS4_10UnderscoreESX_SX_EEEEENS4_23SM90_TMA_LOAD_MULTICASTENS4_14ComposedLayoutINS4_7SwizzleILi1ELi4ELi3EEENS4_18smem_ptr_flag_bitsILi8EEENSS_INS5_IJNSA_ILi8EEESH_EEENS5_IJSH_SC_EEEEEEEvNS4_8identityES10_S1A_vS1B_EENS_8epilogue10collective18CollectiveEpilogueINS1D_23Sm100TmaWarpSpecializedILi4ELi2ELi32ELb0ELb0EEEJSI_NS5_IJNSS_ISF_SC_EES1I_EEEaSJ_aSJ_NS1D_6fusion15FusionCallbacksIS1H_NS1K_17LinearCombinationIaiaiLNS_15FloatRoundStyleE2EEESI_S1J_JEEENS4_5SM1004TMEM4LOAD26SM100_TMEM_LOAD_16dp32b32xENS4_13SM90_TMA_LOADENS11_INS12_ILi2ELi4ELi3EEES15_NSS_INS5_IJS16_SF_EEENS5_IJSF_SC_EEEEEEENS4_39AutoVectorizingCopyWithAssumedAlignmentILi128EEENS4_14SM90_TMA_STOREES1Z_S21_S21_EEEvvEEEEvNT_6ParamsE --------------------------
	.section	.text._ZN7cutlass13device_kernelINS_4gemm6kernel13GemmUniversalIN4cute5tupleIJiiiiEEENS1_10collective13CollectiveMmaINS1_35MainloopSm100TmaUmmaWarpSpecializedILi4ELi2ELi4ENS5_IJNS4_1CILi2EEESB_NSA_ILi1EEEEEEEENS5_IJNSA_ILi64EEENSA_ILi256EEENSA_ILi32EEEEEEaNS5_IJlSC_lEEEaSJ_NS4_8TiledMMAINS4_8MMA_AtomIJNS4_15SM100_MMA_S8_SSIaaiLi64ELi256ELNS4_4UMMA5MajorE0ELSO_0ELNSN_8SaturateE0EEEEEENS4_6LayoutINS5_IJSC_SC_SC_EEENS5_IJNSA_ILi0EEESU_SU_EEEEENS5_IJNS4_10UnderscoreESX_SX_EEEEENS4_23SM90_TMA_LOAD_MULTICASTENS4_14ComposedLayoutINS4_7SwizzleILi1ELi4ELi3EEENS4_18smem_ptr_flag_bitsILi8EEENSS_INS5_IJNSA_ILi8EEESH_EEENS5_IJSH_SC_EEEEEEEvNS4_8identityES10_S1A_vS1B_EENS_8epilogue10collective18CollectiveEpilogueINS1D_23Sm100TmaWarpSpecializedILi4ELi2ELi32ELb0ELb0EEEJSI_NS5_IJNSS_ISF_SC_EES1I_EEEaSJ_aSJ_NS1D_6fusion15FusionCallbacksIS1H_NS1K_17LinearCombinationIaiaiLNS_15FloatRoundStyleE2EEESI_S1J_JEEENS4_5SM1004TMEM4LOAD26SM100_TMEM_LOAD_16dp32b32xENS4_13SM90_TMA_LOADENS11_INS12_ILi2ELi4ELi3EEES15_NSS_INS5_IJS16_SF_EEENS5_IJSF_SC_EEEEEEENS4_39AutoVectorizingCopyWithAssumedAlignmentILi128EEENS4_14SM90_TMA_STOREES1Z_S21_S21_EEEvvEEEEvNT_6ParamsE,"ax",@progbits
	.align	128
.text._ZN7cutlass13device_kernelINS_4gemm6kernel13GemmUniversalIN4cute5tupleIJiiiiEEENS1_10collective13CollectiveMmaINS1_35MainloopSm100TmaUmmaWarpSpecializedILi4ELi2ELi4ENS5_IJNS4_1CILi2EEESB_NSA_ILi1EEEEEEEENS5_IJNSA_ILi64EEENSA_ILi256EEENSA_ILi32EEEEEEaNS5_IJlSC_lEEEaSJ_NS4_8TiledMMAINS4_8MMA_AtomIJNS4_15SM100_MMA_S8_SSIaaiLi64ELi256ELNS4_4UMMA5MajorE0ELSO_0ELNSN_8SaturateE0EEEEEENS4_6LayoutINS5_IJSC_SC_SC_EEENS5_IJNSA_ILi0EEESU_SU_EEEEENS5_IJNS4_10UnderscoreESX_SX_EEEEENS4_23SM90_TMA_LOAD_MULTICASTENS4_14ComposedLayoutINS4_7SwizzleILi1ELi4ELi3EEENS4_18smem_ptr_flag_bitsILi8EEENSS_INS5_IJNSA_ILi8EEESH_EEENS5_IJSH_SC_EEEEEEEvNS4_8identityES10_S1A_vS1B_EENS_8epilogue10collective18CollectiveEpilogueINS1D_23Sm100TmaWarpSpecializedILi4ELi2ELi32ELb0ELb0EEEJSI_NS5_IJNSS_ISF_SC_EES1I_EEEaSJ_aSJ_NS1D_6fusion15FusionCallbacksIS1H_NS1K_17LinearCombinationIaiaiLNS_15FloatRoundStyleE2EEESI_S1J_JEEENS4_5SM1004TMEM4LOAD26SM100_TMEM_LOAD_16dp32b32xENS4_13SM90_TMA_LOADENS11_INS12_ILi2ELi4ELi3EEES15_NSS_INS5_IJS16_SF_EEENS5_IJSF_SC_EEEEEEENS4_39AutoVectorizingCopyWithAssumedAlignmentILi128EEENS4_14SM90_TMA_STOREES1Z_S21_S21_EEEvvEEEEvNT_6ParamsE:
        .type           _ZN7cutlass13device_kernelINS_4gemm6kernel13GemmUniversalIN4cute5tupleIJiiiiEEENS1_10collective13CollectiveMmaINS1_35MainloopSm100TmaUmmaWarpSpecializedILi4ELi2ELi4ENS5_IJNS4_1CILi2EEESB_NSA_ILi1EEEEEEEENS5_IJNSA_ILi64EEENSA_ILi256EEENSA_ILi32EEEEEEaNS5_IJlSC_lEEEaSJ_NS4_8TiledMMAINS4_8MMA_AtomIJNS4_15SM100_MMA_S8_SSIaaiLi64ELi256ELNS4_4UMMA5MajorE0ELSO_0ELNSN_8SaturateE0EEEEEENS4_6LayoutINS5_IJSC_SC_SC_EEENS5_IJNSA_ILi0EEESU_SU_EEEEENS5_IJNS4_10UnderscoreESX_SX_EEEEENS4_23SM90_TMA_LOAD_MULTICASTENS4_14ComposedLayoutINS4_7SwizzleILi1ELi4ELi3EEENS4_18smem_ptr_flag_bitsILi8EEENSS_INS5_IJNSA_ILi8EEESH_EEENS5_IJSH_SC_EEEEEEEvNS4_8identityES10_S1A_vS1B_EENS_8epilogue10collective18CollectiveEpilogueINS1D_23Sm100TmaWarpSpecializedILi4ELi2ELi32ELb0ELb0EEEJSI_NS5_IJNSS_ISF_SC_EES1I_EEEaSJ_aSJ_NS1D_6fusion15FusionCallbacksIS1H_NS1K_17LinearCombinationIaiaiLNS_15FloatRoundStyleE2EEESI_S1J_JEEENS4_5SM1004TMEM4LOAD26SM100_TMEM_LOAD_16dp32b32xENS4_13SM90_TMA_LOADENS11_INS12_ILi2ELi4ELi3EEES15_NSS_INS5_IJS16_SF_EEENS5_IJSF_SC_EEEEEEENS4_39AutoVectorizingCopyWithAssumedAlignmentILi128EEENS4_14SM90_TMA_STOREES1Z_S21_S21_EEEvvEEEEvNT_6ParamsE,@function
        .size           _ZN7cutlass13device_kernelINS_4gemm6kernel13GemmUniversalIN4cute5tupleIJiiiiEEENS1_10collective13CollectiveMmaINS1_35MainloopSm100TmaUmmaWarpSpecializedILi4ELi2ELi4ENS5_IJNS4_1CILi2EEESB_NSA_ILi1EEEEEEEENS5_IJNSA_ILi64EEENSA_ILi256EEENSA_ILi32EEEEEEaNS5_IJlSC_lEEEaSJ_NS4_8TiledMMAINS4_8MMA_AtomIJNS4_15SM100_MMA_S8_SSIaaiLi64ELi256ELNS4_4UMMA5MajorE0ELSO_0ELNSN_8SaturateE0EEEEEENS4_6LayoutINS5_IJSC_SC_SC_EEENS5_IJNSA_ILi0EEESU_SU_EEEEENS5_IJNS4_10UnderscoreESX_SX_EEEEENS4_23SM90_TMA_LOAD_MULTICASTENS4_14ComposedLayoutINS4_7SwizzleILi1ELi4ELi3EEENS4_18smem_ptr_flag_bitsILi8EEENSS_INS5_IJNSA_ILi8EEESH_EEENS5_IJSH_SC_EEEEEEEvNS4_8identityES10_S1A_vS1B_EENS_8epilogue10collective18CollectiveEpilogueINS1D_23Sm100TmaWarpSpecializedILi4ELi2ELi32ELb0ELb0EEEJSI_NS5_IJNSS_ISF_SC_EES1I_EEEaSJ_aSJ_NS1D_6fusion15FusionCallbacksIS1H_NS1K_17LinearCombinationIaiaiLNS_15FloatRoundStyleE2EEESI_S1J_JEEENS4_5SM1004TMEM4LOAD26SM100_TMEM_LOAD_16dp32b32xENS4_13SM90_TMA_LOADENS11_INS12_ILi2ELi4ELi3EEES15_NSS_INS5_IJS16_SF_EEENS5_IJSF_SC_EEEEEEENS4_39AutoVectorizingCopyWithAssumedAlignmentILi128EEENS4_14SM90_TMA_STOREES1Z_S21_S21_EEEvvEEEEvNT_6ParamsE,(.L_x_177 - _ZN7cutlass13device_kernelINS_4gemm6kernel13GemmUniversalIN4cute5tupleIJiiiiEEENS1_10collective13CollectiveMmaINS1_35MainloopSm100TmaUmmaWarpSpecializedILi4ELi2ELi4ENS5_IJNS4_1CILi2EEESB_NSA_ILi1EEEEEEEENS5_IJNSA_ILi64EEENSA_ILi256EEENSA_ILi32EEEEEEaNS5_IJlSC_lEEEaSJ_NS4_8TiledMMAINS4_8MMA_AtomIJNS4_15SM100_MMA_S8_SSIaaiLi64ELi256ELNS4_4UMMA5MajorE0ELSO_0ELNSN_8SaturateE0EEEEEENS4_6LayoutINS5_IJSC_SC_SC_EEENS5_IJNSA_ILi0EEESU_SU_EEEEENS5_IJNS4_10UnderscoreESX_SX_EEEEENS4_23SM90_TMA_LOAD_MULTICASTENS4_14ComposedLayoutINS4_7SwizzleILi1ELi4ELi3EEENS4_18smem_ptr_flag_bitsILi8EEENSS_INS5_IJNSA_ILi8EEESH_EEENS5_IJSH_SC_EEEEEEEvNS4_8identityES10_S1A_vS1B_EENS_8epilogue10collective18CollectiveEpilogueINS1D_23Sm100TmaWarpSpecializedILi4ELi2ELi32ELb0ELb0EEEJSI_NS5_IJNSS_ISF_SC_EES1I_EEEaSJ_aSJ_NS1D_6fusion15FusionCallbacksIS1H_NS1K_17LinearCombinationIaiaiLNS_15FloatRoundStyleE2EEESI_S1J_JEEENS4_5SM1004TMEM4LOAD26SM100_TMEM_LOAD_16dp32b32xENS4_13SM90_TMA_LOADENS11_INS12_ILi2ELi4ELi3EEES15_NSS_INS5_IJS16_SF_EEENS5_IJSF_SC_EEEEEEENS4_39AutoVectorizingCopyWithAssumedAlignmentILi128EEENS4_14SM90_TMA_STOREES1Z_S21_S21_EEEvvEEEEvNT_6ParamsE)
        .other          _ZN7cutlass13device_kernelINS_4gemm6kernel13GemmUniversalIN4cute5tupleIJiiiiEEENS1_10collective13CollectiveMmaINS1_35MainloopSm100TmaUmmaWarpSpecializedILi4ELi2ELi4ENS5_IJNS4_1CILi2EEESB_NSA_ILi1EEEEEEEENS5_IJNSA_ILi64EEENSA_ILi256EEENSA_ILi32EEEEEEaNS5_IJlSC_lEEEaSJ_NS4_8TiledMMAINS4_8MMA_AtomIJNS4_15SM100_MMA_S8_SSIaaiLi64ELi256ELNS4_4UMMA5MajorE0ELSO_0ELNSN_8SaturateE0EEEEEENS4_6LayoutINS5_IJSC_SC_SC_EEENS5_IJNSA_ILi0EEESU_SU_EEEEENS5_IJNS4_10UnderscoreESX_SX_EEEEENS4_23SM90_TMA_LOAD_MULTICASTENS4_14ComposedLayoutINS4_7SwizzleILi1ELi4ELi3EEENS4_18smem_ptr_flag_bitsILi8EEENSS_INS5_IJNSA_ILi8EEESH_EEENS5_IJSH_SC_EEEEEEEvNS4_8identityES10_S1A_vS1B_EENS_8epilogue10collective18CollectiveEpilogueINS1D_23Sm100TmaWarpSpecializedILi4ELi2ELi32ELb0ELb0EEEJSI_NS5_IJNSS_ISF_SC_EES1I_EEEaSJ_aSJ_NS1D_6fusion15FusionCallbacksIS1H_NS1K_17LinearCombinationIaiaiLNS_15FloatRoundStyleE2EEESI_S1J_JEEENS4_5SM1004TMEM4LOAD26SM100_TMEM_LOAD_16dp32b32xENS4_13SM90_TMA_LOADENS11_INS12_ILi2ELi4ELi3EEES15_NSS_INS5_IJS16_SF_EEENS5_IJSF_SC_EEEEEEENS4_39AutoVectorizingCopyWithAssumedAlignmentILi128EEENS4_14SM90_TMA_STOREES1Z_S21_S21_EEEvvEEEEvNT_6ParamsE,@"STO_CUDA_ENTRY STV_DEFAULT"
_ZN7cutlass13device_kernelINS_4gemm6kernel13GemmUniversalIN4cute5tupleIJiiiiEEENS1_10collective13CollectiveMmaINS1_35MainloopSm100TmaUmmaWarpSpecializedILi4ELi2ELi4ENS5_IJNS4_1CILi2EEESB_NSA_ILi1EEEEEEEENS5_IJNSA_ILi64EEENSA_ILi256EEENSA_ILi32EEEEEEaNS5_IJlSC_lEEEaSJ_NS4_8TiledMMAINS4_8MMA_AtomIJNS4_15SM100_MMA_S8_SSIaaiLi64ELi256ELNS4_4UMMA5MajorE0ELSO_0ELNSN_8SaturateE0EEEEEENS4_6LayoutINS5_IJSC_SC_SC_EEENS5_IJNSA_ILi0EEESU_SU_EEEEENS5_IJNS4_10UnderscoreESX_SX_EEEEENS4_23SM90_TMA_LOAD_MULTICASTENS4_14ComposedLayoutINS4_7SwizzleILi1ELi4ELi3EEENS4_18smem_ptr_flag_bitsILi8EEENSS_INS5_IJNSA_ILi8EEESH_EEENS5_IJSH_SC_EEEEEEEvNS4_8identityES10_S1A_vS1B_EENS_8epilogue10collective18CollectiveEpilogueINS1D_23Sm100TmaWarpSpecializedILi4ELi2ELi32ELb0ELb0EEEJSI_NS5_IJNSS_ISF_SC_EES1I_EEEaSJ_aSJ_NS1D_6fusion15FusionCallbacksIS1H_NS1K_17LinearCombinationIaiaiLNS_15FloatRoundStyleE2EEESI_S1J_JEEENS4_5SM1004TMEM4LOAD26SM100_TMEM_LOAD_16dp32b32xENS4_13SM90_TMA_LOADENS11_INS12_ILi2ELi4ELi3EEES15_NSS_INS5_IJS16_SF_EEENS5_IJSF_SC_EEEEEEENS4_39AutoVectorizingCopyWithAssumedAlignmentILi128EEENS4_14SM90_TMA_STOREES1Z_S21_S21_EEEvvEEEEvNT_6ParamsE:
[----:B------:R-:W1:Y:S01]  /*0000*/  LDC R1, c[0x0][0x37c] ;  /* 0x0000df00ff017b82 */ /* 0x000e620000000800 */
[----:B------:R-:W2:Y:S01]  /*0010*/  S2R R85, SR_TID.X ;  /* 0x0000000000557919 */ /* 0x000ea20000002100 */
[----:B------:R-:W3:Y:S01]  /*0020*/  LDCU.64 UR8, c[0x0][0x890] ;  /* 0x00011200ff0877ac */ /* 0x000ee20008000a00 */
[----:B------:R-:W-:Y:S02]  /*0030*/  PRMT R74, RZ, 0x7610, R74 ;  /* 0x00007610ff4a7816 */ /* 0x000fe4000000004a */
[----:B------:R-:W-:Y:S01]  /*0040*/  ELECT P3, URZ, PT ;  /* 0x0000000000ff782f */ /* 0x000fe20003860000 */
[----:B---3--:R-:W-:-:S04]  /*0050*/  UISETP.NE.U32.AND UP0, UPT, UR8, URZ, UPT ;  /* 0x000000ff0800728c */ /* 0x008fc8000bf05070 */
[----:B------:R-:W-:Y:S01]  /*0060*/  UISETP.NE.AND.EX UP0, UPT, UR9, URZ, UPT, UP0 ;  /* 0x000000ff0900728c */ /* 0x000fe2000bf05300 */
[----:B--2---:R-:W-:-:S05]  /*0070*/  SHF.R.U32.HI R75, RZ, 0x5, R85 ;  /* 0x00000005ff4b7819 */ /* 0x004fca0000011655 */
[----:B------:R-:W2:Y:S02]  /*0080*/  SHFL.IDX PT, R0, R75, RZ, 0x1f ;  /* 0x00001fff4b007589 */ /* 0x000ea400000e0000 */
[----:B--2---:R-:W-:Y:S01]  /*0090*/  R2UR UR17, R0 ;  /* 0x00000000001172ca */ /* 0x004fe200000e0000 */
[----:B-1----:R-:W-:-:S14]  /*00a0*/  BRA.U UP0, `(.L_x_0) ;  /* 0x0000000100307547 */ /* 0x002fdc000b800000 */
[----:B------:R-:W1:Y:S02]  /*00b0*/  LDCU.64 UR4, c[0x0][0x888] ;  /* 0x00011100ff0477ac */ /* 0x000e640008000a00 */
[----:B-1----:R-:W-:-:S04]  /*00c0*/  UISETP.NE.U32.AND UP0, UPT, UR4, URZ, UPT ;  /* 0x000000ff0400728c */ /* 0x002fc8000bf05070 */
[----:B------:R-:W-:-:S09]  /*00d0*/  UISETP.NE.AND.EX UP0, UPT, UR5, URZ, UPT, UP0 ;  /* 0x000000ff0500728c */ /* 0x000fd2000bf05300 */
[----:B------:R-:W-:Y:S05]  /*00e0*/  BRA.U !UP0, `(.L_x_1) ;  /* 0x0000000108147547 */ /* 0x000fea000b800000 */
[----:B------:R-:W1:Y:S01]  /*00f0*/  LDC.64 R40, c[0x0][0x888] ;  /* 0x00022200ff287b82 */ /* 0x000e620000000a00 */
[----:B------:R-:W1:Y:S02]  /*0100*/  LDCU.64 UR4, c[0x0][0x358] ;  /* 0x00006b00ff0477ac */ /* 0x000e640008000a00 */
[----:B-1----:R1:W5:Y:S01]  /*0110*/  LDG.E R40, desc[UR4][R40.64] ;  /* 0x0000000428287981 */ /* 0x002362000c1e1900 */
[----:B------:R-:W-:Y:S01]  /*0120*/  HFMA2 R74, -RZ, RZ, 0, 5.9604644775390625e-08 ;  /* 0x00000001ff4a7431 */ /* 0x000fe200000001ff */
[----:B------:R-:W-:Y:S05]  /*0130*/  BRA `(.L_x_0) ;  /* 0x00000000000c7947 */ /* 0x000fea0003800000 */
.L_x_1:
[----:B------:R-:W1:Y:S01]  /*0140*/  LDCU UR4, c[0x0][0x880] ;  /* 0x00011000ff0477ac */ /* 0x000e620008000800 */
[----:B------:R-:W-:Y:S01]  /*0150*/  HFMA2 R74, -RZ, RZ, 0, 5.9604644775390625e-08 ;  /* 0x00000001ff4a7431 */ /* 0x000fe200000001ff */
[----:B-1----:R-:W-:-:S07]  /*0160*/  MOV R40, UR4 ;  /* 0x0000000400287c02 */ /* 0x002fce0008000f00 */
.L_x_0:
[----:B------:R-:W2:Y:S02]  /*0170*/  LDCU.64 UR4, c[0x0][0x8b0] ;  /* 0x00011600ff0477ac */ /* 0x000ea40008000a00 */
[----:B--2---:R-:W-:-:S04]  /*0180*/  UISETP.NE.U32.AND UP0, UPT, UR4, URZ, UPT ;  /* 0x000000ff0400728c */ /* 0x004fc8000bf05070 */
[----:B------:R-:W-:-:S09]  /*0190*/  UISETP.NE.AND.EX UP0, UPT, UR5, URZ, UPT, UP0 ;  /* 0x000000ff0500728c */ /* 0x000fd2000bf05300 */
[----:B------:R-:W-:Y:S05]  /*01a0*/  BRA.U UP0, `(.L_x_2) ;  /* 0x0000000100287547 */ /* 0x000fea000b800000 */
[----:B------:R-:W2:Y:S02]  /*01b0*/  LDCU.64 UR4, c[0x0][0x8a8] ;  /* 0x00011500ff0477ac */ /* 0x000ea40008000a00 */
[----:B--2---:R-:W-:-:S04]  /*01c0*/  UISETP.NE.U32.AND UP0, UPT, UR4, URZ, UPT ;  /* 0x000000ff0400728c */ /* 0x004fc8000bf05070 */
[----:B------:R-:W-:-:S09]  /*01d0*/  UISETP.NE.AND.EX UP0, UPT, UR5, URZ, UPT, UP0 ;  /* 0x000000ff0500728c */ /* 0x000fd2000bf05300 */
[----:B------:R-:W-:Y:S05]  /*01e0*/  BRA.U !UP0, `(.L_x_3) ;  /* 0x0000000108107547 */ /* 0x000fea000b800000 */
[----:B------:R-:W2:Y:S01]  /*01f0*/  LDC.64 R38, c[0x0][0x8a8] ;  /* 0x00022a00ff267b82 */ /* 0x000ea20000000a00 */
[----:B------:R-:W2:Y:S02]  /*0200*/  LDCU.64 UR4, c[0x0][0x358] ;  /* 0x00006b00ff0477ac */ /* 0x000ea40008000a00 */
[----:B--2---:R2:W5:Y:S01]  /*0210*/  LDG.E R38, desc[UR4][R38.64] ;  /* 0x0000000426267981 */ /* 0x004562000c1e1900 */
[----:B------:R-:W-:Y:S05]  /*0220*/  BRA `(.L_x_2) ;  /* 0x0000000000087947 */ /* 0x000fea0003800000 */
.L_x_3:
[----:B------:R-:W2:Y:S02]  /*0230*/  LDCU UR4, c[0x0][0x8a0] ;  /* 0x00011400ff0477ac */ /* 0x000ea40008000800 */
[----:B--2---:R-:W-:Y:S02]  /*0240*/  MOV R38, UR4 ;  /* 0x0000000400267c02 */ /* 0x004fe40008000f00 */
.L_x_2:
[----:B------:R-:W-:Y:S01]  /*0250*/  IMAD.U32 R0, RZ, RZ, UR17 ;  /* 0x00000011ff007e24 */ /* 0x000fe2000f8e00ff */
[----:B------:R-:W-:Y:S04]  /*0260*/  BSSY.RECONVERGENT B0, `(.L_x_4) ;  /* 0x000000c000007945 */ /* 0x000fe80003800200 */
[C---:B------:R-:W-:Y:S02]  /*0270*/  ISETP.NE.OR P1, PT, R0.reuse, 0x1, !P3 ;  /* 0x000000010000780c */ /* 0x040fe40005f25670 */
[----:B------:R-:W-:-:S11]  /*0280*/  ISETP.NE.OR P0, PT, R0, 0x3, !P3 ;  /* 0x000000030000780c */ /* 0x000fd60005f05670 */
[----:B------:R-:W-:Y:S05]  /*0290*/  @P1 BRA `(.L_x_5) ;  /* 0x0000000000201947 */ /* 0x000fea0003800000 */
[----:B------:R-:W3:Y:S02]  /*02a0*/  LDCU.64 UR4, c[0x0][0x348] ;  /* 0x00006900ff0477ac */ /* 0x000ee40008000a00 */
[----:B---3--:R-:W-:Y:S02]  /*02b0*/  UIADD3 UR6, UP1, UPT, UR4, 0x80, URZ ;  /* 0x0000008004067890 */ /* 0x008fe4000ff3e0ff */
[----:B------:R-:W-:Y:S02]  /*02c0*/  UIADD3 UR4, UP0, UPT, UR4, 0x180, URZ ;  /* 0x0000018004047890 */ /* 0x000fe4000ff1e0ff */
[----:B------:R-:W-:Y:S02]  /*02d0*/  UIADD3.X UR7, UPT, UPT, URZ, UR5, URZ, UP1, !UPT ;  /* 0x00000005ff077290 */ /* 0x000fe40008ffe4ff */
[----:B------:R-:W-:-:S07]  /*02e0*/  UIADD3.X UR5, UPT, UPT, URZ, UR5, URZ, UP0, !UPT ;  /* 0x00000005ff057290 */ /* 0x000fce00087fe4ff */
[----:B------:R3:W-:Y:S02]  /*02f0*/  UTMACCTL.PF [UR6] ;  /* 0x00000000060079b9 */ /* 0x0007e40008040000 */
[----:B------:R3:W-:Y:S02]  /*0300*/  UTMACCTL.PF [UR4] ;  /* 0x00000000040079b9 */ /* 0x0007e40008040000 */
[----:B---3--:R-:W-:Y:S01]  /*0310*/  NOP ;  /* 0x0000000000007918 */ /* 0x008fe20000000000 */
.L_x_5:
[----:B------:R-:W-:Y:S05]  /*0320*/  BSYNC.RECONVERGENT B0 ;  /* 0x0000000000007941 */ /* 0x000fea0003800200 */
.L_x_4:
[----:B------:R-:W-:Y:S04]  /*0330*/  BSSY.RECONVERGENT B0, `(.L_x_6) ;  /* 0x000000a000007945 */ /* 0x000fe80003800200 */
        /* <DEDUP_REMOVED lines=9> */
.L_x_7:
[----:B------:R-:W-:Y:S05]  /*03d0*/  BSYNC.RECONVERGENT B0 ;  /* 0x0000000000007941 */ /* 0x000fea0003800200 */
.L_x_6:
[----:B------:R-:W3:Y:S01]  /*03e0*/  LDCU.64 UR4, c[0x0][0x888] ;  /* 0x00011100ff0477ac */ /* 0x000ee20008000a00 */
[----:B------:R-:W-:Y:S02]  /*03f0*/  UISETP.EQ.U32.AND UP1, UPT, UR8, URZ, UPT ;  /* 0x000000ff0800728c */ /* 0x000fe4000bf22070 */
[----:B------:R-:W-:Y:S02]  /*0400*/  UPLOP3.LUT UP3, UPT, UPT, UPT, UPT, 0x80, 0x8 ;  /* 0x000000000008789c */ /* 0x000fe40003f6f070 */
[----:B---3--:R-:W-:-:S04]  /*0410*/  UISETP.NE.U32.AND UP0, UPT, UR4, URZ, UPT ;  /* 0x000000ff0400728c */ /* 0x008fc8000bf05070 */
[----:B------:R-:W-:-:S04]  /*0420*/  UISETP.NE.AND.EX UP0, UPT, UR5, URZ, UPT, UP0 ;  /* 0x000000ff0500728c */ /* 0x000fc8000bf05300 */
[----:B------:R-:W-:-:S04]  /*0430*/  UISETP.EQ.OR.EX UP2, UPT, UR9, URZ, !UP0, UP1 ;  /* 0x000000ff0900728c */ /* 0x000fc8000c742710 */
[----:B------:R-:W-:-:S06]  /*0440*/  UP2UR UR4, UPR, URZ, 0x4 ;  /* 0x00000004ff047883 */ /* 0x000fcc0008000000 */
[----:B------:R-:W-:Y:S01]  /*0450*/  MOV R78, UR4 ;  /* 0x00000004004e7c02 */ /* 0x000fe20008000f00 */
[----:B------:R-:W-:Y:S06]  /*0460*/  BRA.U !UP2, `(.L_x_8) ;  /* 0x000000010a207547 */ /* 0x000fec000b800000 */
[----:B-----5:R-:W-:Y:S01]  /*0470*/  R2UR UR5, R40 ;  /* 0x00000000280572ca */ /* 0x020fe200000e0000 */
[----:B------:R-:W-:Y:S02]  /*0480*/  UISETP.NE.U32.AND UP1, UPT, UR8, URZ, UPT ;  /* 0x000000ff0800728c */ /* 0x000fe4000bf25070 */
[----:B------:R-:W-:Y:S02]  /*0490*/  USEL UR4, URZ, 0xffffffff, UP0 ;  /* 0xffffffffff047887 */ /* 0x000fe40008000000 */
[----:B------:R-:W-:-:S08]  /*04a0*/  UISETP.NE.AND.EX UP1, UPT, UR9, URZ, UPT, UP1 ;  /* 0x000000ff0900728c */ /* 0x000fd0000bf25310 */
[----:B------:R-:W-:-:S04]  /*04b0*/  UISETP.NE.AND UP0, UPT, UR5, URZ, UPT ;  /* 0x000000ff0500728c */ /* 0x000fc8000bf05270 */
[----:B------:R-:W-:-:S04]  /*04c0*/  @!UP1 USEL UR4, URZ, 0xffffffff, UP0 ;  /* 0xffffffffff049887 */ /* 0x000fc80008000000 */
[----:B------:R-:W-:-:S04]  /*04d0*/  ULOP3.LUT UR4, UR4, 0x1, URZ, 0xc0, !UPT ;  /* 0x0000000104047892 */ /* 0x000fc8000f8ec0ff */
[----:B------:R-:W-:-:S11]  /*04e0*/  UISETP.NE.U32.AND UP3, UPT, UR4, 0x1, UPT ;  /* 0x000000010400788c */ /* 0x000fd6000bf65070 */
.L_x_8:
[----:B------:R-:W3:Y:S01]  /*04f0*/  SHFL.IDX PT, R2, R75, RZ, 0x1f ;  /* 0x00001fff4b027589 */ /* 0x000ee200000e0000 */
[----:B------:R-:W-:-:S04]  /*0500*/  UISETP.NE.AND UP0, UPT, UR17, 0x2, UPT ;  /* 0x000000021100788c */ /* 0x000fc8000bf05270 */
[----:B------:R-:W-:Y:S01]  /*0510*/  USEL UR46, URZ, 0x1, UP0 ;  /* 0x00000001ff2e7887 */ /* 0x000fe20008000000 */
[----:B---3--:R-:W-:-:S13]  /*0520*/  ISETP.NE.AND P0, PT, R2, RZ, PT ;  /* 0x000000ff0200720c */ /* 0x008fda0003f05270 */
[----:B------:R-:W-:Y:S05]  /*0530*/  @P0 BRA `(.L_x_9) ;  /* 0x0000000000580947 */ /* 0x000fea0003800000 */
[----:B------:R-:W3:Y:S01]  /*0540*/  S2UR UR4, SR_CgaCtaId ;  /* 0x00000000000479c3 */ /* 0x000ee20000008800 */
[----:B------:R-:W-:Y:S01]  /*0550*/  UMOV UR5, 0x400 ;  /* 0x0000040000057882 */ /* 0x000fe20000000000 */
[----:B------:R-:W-:Y:S01]  /*0560*/  UMOV UR8, 0x1 ;  /* 0x0000000100087882 */ /* 0x000fe20000000000 */
[----:B------:R-:W-:Y:S01]  /*0570*/  UMOV UR6, 0x3 ;  /* 0x0000000300067882 */ /* 0x000fe20000000000 */
[----:B------:R-:W-:-:S04]  /*0580*/  UIADD3 UR8, UPT, UPT, -UR8, 0x100000, URZ ;  /* 0x0010000008087890 */ /* 0x000fc8000fffe1ff */
[----:B------:R-:W-:Y:S02]  /*0590*/  USHF.L.U32 UR9, UR8, 0xb, URZ ;  /* 0x0000000b08097899 */ /* 0x000fe400080006ff */
[----:B------:R-:W-:Y:S02]  /*05a0*/  USHF.L.U32 UR8, UR8, 0x1, URZ ;  /* 0x0000000108087899 */ /* 0x000fe400080006ff */
[----:B------:R-:W-:-:S04]  /*05b0*/  UIADD3 UR6, UPT, UPT, -UR6, 0x100000, URZ ;  /* 0x0010000006067890 */ /* 0x000fc8000fffe1ff */
[----:B------:R-:W-:Y:S02]  /*05c0*/  USHF.L.U32 UR7, UR6, 0xb, URZ ;  /* 0x0000000b06077899 */ /* 0x000fe400080006ff */
[----:B------:R-:W-:Y:S01]  /*05d0*/  USHF.L.U32 UR6, UR6, 0x1, URZ ;  /* 0x0000000106067899 */ /* 0x000fe200080006ff */
[----:B------:R-:W-:Y:S01]  /*05e0*/  ELECT P0, URZ, PT ;  /* 0x0000000000ff782f */ /* 0x000fe20003800000 */
[----:B---3--:R-:W-:Y:S01]  /*05f0*/  ULEA UR4, UR4, UR5, 0x18 ;  /* 0x0000000504047291 */ /* 0x008fe2000f8ec0ff */
[----:B------:R-:W3:Y:S11]  /*0600*/  FENCE.VIEW.ASYNC.S ;  /* 0x00000000000073c6 */ /* 0x000ef60000000000 */
[----:B---3--:R3:W4:Y:S01]  /*0610*/  SYNCS.EXCH.64 URZ, [UR4], UR8 ;  /* 0x0000000804ff75b2 */ /* 0x0087220008000100 */
[----:B------:R3:W1:Y:S01]  /*0620*/  SYNCS.EXCH.64 URZ, [UR4+0x20], UR6 ;  /* 0x0000200604ff75b2 */ /* 0x0006620008000100 */
[----:B------:R3:W1:Y:S01]  /*0630*/  SYNCS.EXCH.64 URZ, [UR4+0x8], UR8 ;  /* 0x0000080804ff75b2 */ /* 0x0006620008000100 */
[----:B------:R3:W1:Y:S01]  /*0640*/  SYNCS.EXCH.64 URZ, [UR4+0x28], UR6 ;  /* 0x0000280604ff75b2 */ /* 0x0006620008000100 */
[----:B------:R3:W1:Y:S01]  /*0650*/  SYNCS.EXCH.64 URZ, [UR4+0x10], UR8 ;  /* 0x0000100804ff75b2 */ /* 0x0006620008000100 */
[----:B------:R3:W1:Y:S01]  /*0660*/  SYNCS.EXCH.64 URZ, [UR4+0x30], UR6 ;  /* 0x0000300604ff75b2 */ /* 0x0006620008000100 */
[----:B------:R3:W1:Y:S01]  /*0670*/  SYNCS.EXCH.64 URZ, [UR4+0x18], UR8 ;  /* 0x0000180804ff75b2 */ /* 0x0006620008000100 */
[----:B------:R3:W1:Y:S01]  /*0680*/  SYNCS.EXCH.64 URZ, [UR4+0x38], UR6 ;  /* 0x0000380604ff75b2 */ /* 0x0006620008000100 */
[----:B------:R-:W-:Y:S01]  /*0690*/  NOP ;  /* 0x0000000000007918 */ /* 0x000fe20000000000 */
.L_x_9:
[----:B------:R-:W2:Y:S01]  /*06a0*/  SHFL.IDX PT, R2, R75, RZ, 0x1f ;  /* 0x00001fff4b027589 */ /* 0x000ea200000e0000 */
[----:B------:R-:W-:Y:S01]  /*06b0*/  NOP ;  /* 0x0000000000007918 */ /* 0x000fe20000000000 */
[----:B--2---:R-:W-:-:S13]  /*06c0*/  ISETP.NE.AND P0, PT, R2, 0x1, PT ;  /* 0x000000010200780c */ /* 0x004fda0003f05270 */
[----:B------:R-:W-:Y:S05]  /*06d0*/  @P0 BRA `(.L_x_10) ;  /* 0x0000000000580947 */ /* 0x000fea0003800000 */
[----:B---3--:R-:W2:Y:S01]  /*06e0*/  S2UR UR4, SR_CgaCtaId ;  /* 0x00000000000479c3 */ /* 0x008ea20000008800 */
        /* <DEDUP_REMOVED lines=10> */
[----:B--2---:R-:W-:Y:S01]  /*0790*/  ULEA UR4, UR4, UR5, 0x18 ;  /* 0x0000000504047291 */ /* 0x004fe2000f8ec0ff */
[----:B------:R-:W2:Y:S11]  /*07a0*/  FENCE.VIEW.ASYNC.S ;  /* 0x00000000000073c6 */ /* 0x000eb60000000000 */
[----:B--2---:R2:W3:Y:S01]  /*07b0*/  SYNCS.EXCH.64 URZ, [UR4+0x40], UR8 ;  /* 0x0000400804ff75b2 */ /* 0x0044e20008000100 */
        /* <DEDUP_REMOVED lines=8> */
.L_x_10:
[----:B------:R-:W4:Y:S01]  /*0840*/  SHFL.IDX PT, R2, R75, RZ, 0x1f ;  /* 0x00001fff4b027589 */ /* 0x000f2200000e0000 */
[----:B------:R-:W-:Y:S01]  /*0850*/  NOP ;  /* 0x0000000000007918 */ /* 0x000fe20000000000 */
[----:B----4-:R-:W-:-:S13]  /*0860*/  ISETP.NE.AND P0, PT, R2, 0x3, PT ;  /* 0x000000030200780c */ /* 0x010fda0003f05270 */
[----:B------:R-:W-:Y:S05]  /*0870*/  @P0 BRA `(.L_x_11) ;  /* 0x0000000000300947 */ /* 0x000fea0003800000 */
[----:B--23--:R-:W2:Y:S01]  /*0880*/  S2UR UR4, SR_CgaCtaId ;  /* 0x00000000000479c3 */ /* 0x00cea20000008800 */
[----:B------:R-:W-:Y:S01]  /*0890*/  UMOV UR6, 0x400 ;  /* 0x0000040000067882 */ /* 0x000fe20000000000 */
[----:B------:R-:W-:Y:S01]  /*08a0*/  UMOV UR5, 0x20 ;  /* 0x0000002000057882 */ /* 0x000fe20000000000 */
[----:B------:R-:W-:Y:S01]  /*08b0*/  ELECT P0, URZ, PT ;  /* 0x0000000000ff782f */ /* 0x000fe20003800000 */
[----:B--2---:R-:W-:Y:S02]  /*08c0*/  ULEA UR6, UR4, UR6, 0x18 ;  /* 0x0000000604067291 */ /* 0x004fe4000f8ec0ff */
[----:B------:R-:W-:-:S04]  /*08d0*/  UIADD3 UR4, UPT, UPT, -UR5, 0x100000, URZ ;  /* 0x0010000005047890 */ /* 0x000fc8000fffe1ff */
[----:B------:R-:W-:Y:S02]  /*08e0*/  USHF.L.U32 UR5, UR4, 0xb, URZ ;  /* 0x0000000b04057899 */ /* 0x000fe400080006ff */
[----:B------:R-:W-:Y:S01]  /*08f0*/  USHF.L.U32 UR4, UR4, 0x1, URZ ;  /* 0x0000000104047899 */ /* 0x000fe200080006ff */
[----:B------:R-:W2:Y:S11]  /*0900*/  FENCE.VIEW.ASYNC.S ;  /* 0x00000000000073c6 */ /* 0x000eb60000000000 */
[----:B--2---:R4:W2:Y:S01]  /*0910*/  SYNCS.EXCH.64 URZ, [UR6+0x80], UR4 ;  /* 0x0000800406ff75b2 */ /* 0x0048a20008000100 */
[----:B------:R4:W3:Y:S02]  /*0920*/  SYNCS.EXCH.64 URZ, [UR6+0x88], UR4 ;  /* 0x0000880406ff75b2 */ /* 0x0008e40008000100 */
[----:B----4-:R-:W-:Y:S01]  /*0930*/  NOP ;  /* 0x0000000000007918 */ /* 0x010fe20000000000 */
.L_x_11:
[----:B------:R-:W4:Y:S01]  /*0940*/  SHFL.IDX PT, R2, R75, RZ, 0x1f ;  /* 0x00001fff4b027589 */ /* 0x000f2200000e0000 */
[----:B------:R-:W-:Y:S01]  /*0950*/  NOP ;  /* 0x0000000000007918 */ /* 0x000fe20000000000 */
[----:B----4-:R-:W-:-:S13]  /*0960*/  ISETP.NE.AND P0, PT, R2, 0x4, PT ;  /* 0x000000040200780c */ /* 0x010fda0003f05270 */
[----:B------:R-:W-:Y:S05]  /*0970*/  @P0 BRA `(.L_x_12) ;  /* 0x00000000004c0947 */ /* 0x000fea0003800000 */
[----:B--23--:R-:W2:Y:S01]  /*0980*/  S2UR UR6, SR_CgaCtaId ;  /* 0x00000000000679c3 */ /* 0x00cea20000008800 */
[----:B------:R-:W-:Y:S01]  /*0990*/  UMOV UR4, 0x3a0 ;  /* 0x000003a000047882 */ /* 0x000fe20000000000 */
[----:B------:R-:W-:Y:S01]  /*09a0*/  UMOV UR5, 0x400 ;  /* 0x0000040000057882 */ /* 0x000fe20000000000 */
[----:B------:R-:W-:Y:S01]  /*09b0*/  USEL UR4, UR4, 0x320, UP3 ;  /* 0x0000032004047887 */ /* 0x000fe20009800000 */
[----:B------:R-:W-:Y:S01]  /*09c0*/  UMOV UR8, 0x1 ;  /* 0x0000000100087882 */ /* 0x000fe20000000000 */
[----:B------:R-:W-:Y:S01]  /*09d0*/  ELECT P0, URZ, PT ;  /* 0x0000000000ff782f */ /* 0x000fe20003800000 */
[----:B------:R-:W-:-:S04]  /*09e0*/  UIADD3 UR8, UPT, UPT, -UR8, 0x100000, URZ ;  /* 0x0010000008087890 */ /* 0x000fc8000fffe1ff */
[----:B------:R-:W-:Y:S02]  /*09f0*/  USHF.L.U32 UR9, UR8, 0xb, URZ ;  /* 0x0000000b08097899 */ /* 0x000fe400080006ff */
[----:B------:R-:W-:Y:S02]  /*0a00*/  USHF.L.U32 UR8, UR8, 0x1, URZ ;  /* 0x0000000108087899 */ /* 0x000fe400080006ff */
[----:B--2---:R-:W-:Y:S02]  /*0a10*/  ULEA UR6, UR6, UR5, 0x18 ;  /* 0x0000000506067291 */ /* 0x004fe4000f8ec0ff */
[----:B------:R-:W-:-:S04]  /*0a20*/  UIADD3 UR4, UPT, UPT, -UR4, 0x100000, URZ ;  /* 0x0010000004047890 */ /* 0x000fc8000fffe1ff */
[----:B------:R-:W-:Y:S02]  /*0a30*/  USHF.L.U32 UR5, UR4, 0xb, URZ ;  /* 0x0000000b04057899 */ /* 0x000fe400080006ff */
[----:B------:R-:W-:Y:S01]  /*0a40*/  USHF.L.U32 UR4, UR4, 0x1, URZ ;  /* 0x0000000104047899 */ /* 0x000fe200080006ff */
[----:B------:R-:W2:Y:S03]  /*0a50*/  FENCE.VIEW.ASYNC.S ;  /* 0x00000000000073c6 */ /* 0x000ea60000000000 */
[----:B--2---:R4:W2:Y:S08]  /*0a60*/  SYNCS.EXCH.64 URZ, [UR6+0x90], UR8 ;  /* 0x0000900806ff75b2 */ /* 0x0048b00008000100 */
[----:B------:R4:W3:Y:S01]  /*0a70*/  SYNCS.EXCH.64 URZ, [UR6+0xa0], UR4 ;  /* 0x0000a00406ff75b2 */ /* 0x0008e20008000100 */
[----:B------:R4:W1:Y:S01]  /*0a80*/  SYNCS.EXCH.64 URZ, [UR6+0x98], UR8 ;  /* 0x0000980806ff75b2 */ /* 0x0008620008000100 */
[----:B------:R4:W1:Y:S02]  /*0a90*/  SYNCS.EXCH.64 URZ, [UR6+0xa8], UR4 ;  /* 0x0000a80406ff75b2 */ /* 0x0008640008000100 */
[----:B----4-:R-:W-:Y:S01]  /*0aa0*/  NOP ;  /* 0x0000000000007918 */ /* 0x010fe20000000000 */
.L_x_12:
[----:B------:R-:W4:Y:S01]  /*0ab0*/  SHFL.IDX PT, R2, R75, RZ, 0x1f ;  /* 0x00001fff4b027589 */ /* 0x000f2200000e0000 */
[----:B------:R-:W-:Y:S01]  /*0ac0*/  NOP ;  /* 0x0000000000007918 */ /* 0x000fe20000000000 */
[----:B----4-:R-:W-:-:S13]  /*0ad0*/  ISETP.NE.AND P0, PT, R2, 0x5, PT ;  /* 0x000000050200780c */ /* 0x010fda0003f05270 */
[----:B------:R-:W-:Y:S05]  /*0ae0*/  @P0 BRA `(.L_x_13) ;  /* 0x0000000000580947 */ /* 0x000fea0003800000 */
[----:B--23--:R-:W2:Y:S01]  /*0af0*/  S2UR UR4, SR_CgaCtaId ;  /* 0x00000000000479c3 */ /* 0x00cea20000008800 */
        /* <DEDUP_REMOVED lines=12> */
[----:B--2---:R4:W2:Y:S01]  /*0bc0*/  SYNCS.EXCH.64 URZ, [UR4+0xb0], UR8 ;  /* 0x0000b00804ff75b2 */ /* 0x0048a20008000100 */
[----:B------:R4:W3:Y:S01]  /*0bd0*/  SYNCS.EXCH.64 URZ, [UR4+0xd0], UR6 ;  /* 0x0000d00604ff75b2 */ /* 0x0008e20008000100 */
[----:B------:R4:W1:Y:S01]  /*0be0*/  SYNCS.EXCH.64 URZ, [UR4+0xb8], UR8 ;  /* 0x0000b80804ff75b2 */ /* 0x0008620008000100 */
[----:B------:R4:W1:Y:S01]  /*0bf0*/  SYNCS.EXCH.64 URZ, [UR4+0xd8], UR6 ;  /* 0x0000d80604ff75b2 */ /* 0x0008620008000100 */
[----:B------:R4:W1:Y:S01]  /*0c00*/  SYNCS.EXCH.64 URZ, [UR4+0xc0], UR8 ;  /* 0x0000c00804ff75b2 */ /* 0x0008620008000100 */
[----:B------:R4:W1:Y:S01]  /*0c10*/  SYNCS.EXCH.64 URZ, [UR4+0xe0], UR6 ;  /* 0x0000e00604ff75b2 */ /* 0x0008620008000100 */
[----:B------:R4:W1:Y:S01]  /*0c20*/  SYNCS.EXCH.64 URZ, [UR4+0xc8], UR8 ;  /* 0x0000c80804ff75b2 */ /* 0x0008620008000100 */
[----:B------:R4:W1:Y:S02]  /*0c30*/  SYNCS.EXCH.64 URZ, [UR4+0xe8], UR6 ;  /* 0x0000e80604ff75b2 */ /* 0x0008640008000100 */
[----:B----4-:R-:W-:Y:S01]  /*0c40*/  NOP ;  /* 0x0000000000007918 */ /* 0x010fe20000000000 */
.L_x_13:
[----:B------:R-:W4:Y:S01]  /*0c50*/  SHFL.IDX PT, R2, R75, RZ, 0x1f ;  /* 0x00001fff4b027589 */ /* 0x000f2200000e0000 */
[----:B------:R-:W1:Y:S01]  /*0c60*/  S2UR UR45, SR_CgaCtaId ;  /* 0x00000000002d79c3 */ /* 0x000e620000008800 */
[----:B------:R-:W-:Y:S01]  /*0c70*/  NOP ;  /* 0x0000000000007918 */ /* 0x000fe20000000000 */
[----:B----4-:R-:W-:-:S13]  /*0c80*/  ISETP.NE.AND P0, PT, R2, 0x3, PT ;  /* 0x000000030200780c */ /* 0x010fda0003f05270 */
[----:B-1----:R-:W-:Y:S05]  /*0c90*/  @P0 BRA `(.L_x_14) ;  /* 0x0000000000340947 */ /* 0x002fea0003800000 */
[----:B--23--:R-:W-:Y:S01]  /*0ca0*/  UMOV UR4, 0x400 ;  /* 0x0000040000047882 */ /* 0x00cfe20000000000 */
[----:B------:R-:W-:Y:S01]  /*0cb0*/  UMOV UR6, 0x20 ;  /* 0x0000002000067882 */ /* 0x000fe20000000000 */
[----:B------:R-:W-:Y:S02]  /*0cc0*/  ULEA UR4, UR45, UR4, 0x18 ;  /* 0x000000042d047291 */ /* 0x000fe4000f8ec0ff */
[----:B------:R-:W-:-:S04]  /*0cd0*/  UIADD3 UR6, UPT, UPT, -UR6, 0x100000, URZ ;  /* 0x0010000006067890 */ /* 0x000fc8000fffe1ff */
[----:B------:R-:W-:Y:S02]  /*0ce0*/  USHF.L.U32 UR7, UR6, 0xb, URZ ;  /* 0x0000000b06077899 */ /* 0x000fe400080006ff */
[----:B------:R-:W-:Y:S01]  /*0cf0*/  USHF.L.U32 UR6, UR6, 0x1, URZ ;  /* 0x0000000106067899 */ /* 0x000fe200080006ff */
[----:B------:R-:W-:Y:S01]  /*0d00*/  ELECT P0, URZ, PT ;  /* 0x0000000000ff782f */ /* 0x000fe20003800000 */
[----:B------:R-:W1:Y:S10]  /*0d10*/  FENCE.VIEW.ASYNC.S ;  /* 0x00000000000073c6 */ /* 0x000e740000000000 */
[----:B-1----:R1:W4:Y:S01]  /*0d20*/  SYNCS.EXCH.64 URZ, [UR4+0xf0], UR6 ;  /* 0x0000f00604ff75b2 */ /* 0x0023220008000100 */
[----:B------:R1:W2:Y:S01]  /*0d30*/  SYNCS.EXCH.64 URZ, [UR4+0x100], UR6 ;  /* 0x0001000604ff75b2 */ /* 0x0002a20008000100 */
[----:B------:R1:W3:Y:S01]  /*0d40*/  SYNCS.EXCH.64 URZ, [UR4+0xf8], UR6 ;  /* 0x0000f80604ff75b2 */ /* 0x0002e20008000100 */
[----:B------:R1:W1:Y:S01]  /*0d50*/  SYNCS.EXCH.64 URZ, [UR4+0x108], UR6 ;  /* 0x0001080604ff75b2 */ /* 0x0002620008000100 */
[----:B------:R-:W-:Y:S01]  /*0d60*/  NOP ;  /* 0x0000000000007918 */ /* 0x000fe20000000000 */
.L_x_14:
[----:B-123--:R-:W1:Y:S01]  /*0d70*/  LDCU UR4, c[0x0][0x36c] ;  /* 0x00006d80ff0477ac */ /* 0x00ee620008000800 */
[----:B------:R-:W-:Y:S01]  /*0d80*/  ISETP.NE.OR P3, PT, R0, 0x2, !P3 ;  /* 0x000000020000780c */ /* 0x000fe20005f65670 */
[----:B------:R-:W-:Y:S01]  /*0d90*/  NOP ;  /* 0x0000000000007918 */ /* 0x000fe20000000000 */
[----:B------:R-:W-:Y:S01]  /*0da0*/  LOP3.LUT R0, R85, 0x1f, RZ, 0xc0, !PT ;  /* 0x0000001f55007812 */ /* 0x000fe200078ec0ff */
[----:B------:R-:W-:Y:S02]  /*0db0*/  UISETP.NE.AND UP4, UPT, UR17, URZ, UPT ;  /* 0x000000ff1100728c */ /* 0x000fe4000bf85270 */
[----:B-1----:R-:W-:-:S09]  /*0dc0*/  UISETP.EQ.U32.AND UP5, UPT, UR4, 0x1, UPT ;  /* 0x000000010400788c */ /* 0x002fd2000bfa2070 */
[----:B------:R-:W-:Y:S05]  /*0dd0*/  BRA.U !UP5, `(.L_x_15) ;  /* 0x000000010d087547 */ /* 0x000fea000b800000 */
[----:B----4-:R-:W-:Y:S01]  /*0de0*/  UCGABAR_ARV ;  /* 0x00000000000079c7 */ /* 0x010fe20008000000 */
[----:B------:R-:W-:Y:S05]  /*0df0*/  BRA `(.L_x_16) ;  /* 0x0000000000047947 */ /* 0x000fea0003800000 */
.L_x_15:
[----:B----4-:R-:W-:Y:S01]  /*0e00*/  NOP ;  /* 0x0000000000007918 */ /* 0x010fe20000000000 */
.L_x_16:
[----:B------:R-:W1:Y:S01]  /*0e10*/  S2UR UR16, SR_CTAID.X ;  /* 0x00000000001079c3 */ /* 0x000e620000002500 */
[----:B------:R-:W-:-:S05]  /*0e20*/  CS2R.32 R77, SR_CgaSize ;  /* 0x00000000004d7805 */ /* 0x000fca0000008a00 */
[----:B------:R-:W-:-:S05]  /*0e30*/  IMAD R77, R77, -0xa0, RZ ;  /* 0xffffff604d4d7824 */ /* 0x000fca00078e02ff */
[----:B------:R-:W-:-:S14]  /*0e40*/  R2UR UR5, R77 ;  /* 0x000000004d0572ca */ /* 0x000fdc00000e0000 */
[----:B------:R-:W2:Y:S01]  /*0e50*/  LDCU UR5, c[0x0][UR5+0x2b0] ;  /* 0x00005600050577ac */ /* 0x000ea20008000800 */
[----:B------:R-:W-:-:S05]  /*0e60*/  CS2R.32 R77, SR_CgaSize ;  /* 0x00000000004d7805 */ /* 0x000fca0000008a00 */
[----:B------:R-:W-:-:S05]  /*0e70*/  IMAD R77, R77, -0xa0, RZ ;  /* 0xffffff604d4d7824 */ /* 0x000fca00078e02ff */
[----:B------:R-:W-:-:S14]  /*0e80*/  R2UR UR4, R77 ;  /* 0x000000004d0472ca */ /* 0x000fdc00000e0000 */
[----:B------:R-:W3:Y:S01]  /*0e90*/  LDCU UR4, c[0x0][UR4+0x2b4] ;  /* 0x00005680040477ac */ /* 0x000ee20008000800 */
[----:B------:R-:W4:Y:S01]  /*0ea0*/  S2UR UR20, SR_CTAID.Y ;  /* 0x00000000001479c3 */ /* 0x000f220000002600 */
[----:B------:R-:W-:-:S05]  /*0eb0*/  CS2R.32 R77, SR_CgaSize ;  /* 0x00000000004d7805 */ /* 0x000fca0000008a00 */
[----:B------:R-:W-:-:S05]  /*0ec0*/  IMAD R77, R77, -0xa0, RZ ;  /* 0xffffff604d4d7824 */ /* 0x000fca00078e02ff */
[----:B------:R-:W-:-:S14]  /*0ed0*/  R2UR UR7, R77 ;  /* 0x000000004d0772ca */ /* 0x000fdc00000e0000 */
[----:B------:R-:W3:Y:S01]  /*0ee0*/  LDCU UR7, c[0x0][UR7+0x2a0] ;  /* 0x00005400070777ac */ /* 0x000ee20008000800 */
[----:B------:R-:W-:-:S05]  /*0ef0*/  CS2R.32 R77, SR_CgaSize ;  /* 0x00000000004d7805 */ /* 0x000fca0000008a00 */
[----:B------:R-:W-:-:S05]  /*0f00*/  IMAD R77, R77, -0xa0, RZ ;  /* 0xffffff604d4d7824 */ /* 0x000fca00078e02ff */
[----:B------:R-:W-:-:S14]  /*0f10*/  R2UR UR8, R77 ;  /* 0x000000004d0872ca */ /* 0x000fdc00000e0000 */
[----:B------:R-:W3:Y:S01]  /*0f20*/  LDCU UR8, c[0x0][UR8+0x2a4] ;  /* 0x00005480080877ac */ /* 0x000ee20008000800 */
[----:B------:R-:W-:Y:S02]  /*0f30*/  ULOP3.LUT UR47, UR45, 0x1, URZ, 0xc0, !UPT ;  /* 0x000000012d2f7892 */ /* 0x000fe4000f8ec0ff */
[----:B------:R-:W-:Y:S02]  /*0f40*/  USHF.R.U32.HI UR32, URZ, 0x1, UR45 ;  /* 0x00000001ff207899 */ /* 0x000fe4000801162d */
[----:B------:R-:W-:Y:S02]  /*0f50*/  UISETP.GT.U32.AND UP1, UPT, UR47, 0xffff, UPT ;  /* 0x0000ffff2f00788c */ /* 0x000fe4000bf24070 */
[----:B------:R-:W-:Y:S01]  /*0f60*/  USHF.L.U32 UR28, UR45, 0x9, URZ ;  /* 0x000000092d1c7899 */ /* 0x000fe200080006ff */
[----:B-1----:R-:W-:Y:S01]  /*0f70*/  I2FP.F32.U32 R3, UR16 ;  /* 0x0000001000037c45 */ /* 0x002fe20008201000 */
[----:B------:R-:W1:Y:S04]  /*0f80*/  LDCU UR21, c[0x0][0xb24] ;  /* 0x00016480ff1577ac */ /* 0x000e680008000800 */
[----:B--2---:R-:W-:Y:S01]  /*0f90*/  FMUL R3, R3, UR5 ;  /* 0x0000000503037c20 */ /* 0x004fe20008400000 */
[----:B------:R-:W2:Y:S01]  /*0fa0*/  LDCU UR42, c[0x0][0xb24] ;  /* 0x00016480ff2a77ac */ /* 0x000ea20008000800 */
[----:B----4-:R-:W-:Y:S01]  /*0fb0*/  I2FP.F32.U32 R2, UR20 ;  /* 0x0000001400027c45 */ /* 0x010fe20008201000 */
[----:B------:R-:W4:Y:S03]  /*0fc0*/  LDCU UR31, c[0x0][0xb30] ;  /* 0x00016600ff1f77ac */ /* 0x000f260008000800 */
[----:B------:R-:W1:Y:S01]  /*0fd0*/  F2I.U32.TRUNC.NTZ R3, R3 ;  /* 0x0000000300037305 */ /* 0x000e62000020f000 */
[----:B---3--:R-:W-:Y:S01]  /*0fe0*/  FMUL R2, R2, UR4 ;  /* 0x0000000402027c20 */ /* 0x008fe20008400000 */
[----:B------:R-:W-:-:S02]  /*0ff0*/  ULOP3.LUT UR4, UR45, 0x2, URZ, 0xc0, !UPT ;  /* 0x000000022d047892 */ /* 0x000fc4000f8ec0ff */
[----:B------:R-:W-:Y:S02]  /*1000*/  USHF.L.U32 UR29, UR45, 0xc, URZ ;  /* 0x0000000c2d1d7899 */ /* 0x000fe400080006ff */
[----:B------:R-:W-:Y:S02]  /*1010*/  UISETP.GT.U32.AND UP0, UPT, UR4, 0xffff, UPT ;  /* 0x0000ffff0400788c */ /* 0x000fe4000bf04070 */
[----:B------:R-:W3:Y:S01]  /*1020*/  F2I.U32.TRUNC.NTZ R2, R2 ;  /* 0x0000000200027305 */ /* 0x000ee2000020f000 */
[----:B------:R-:W-:Y:S01]  /*1030*/  UMOV UR34, 0x5 ;  /* 0x0000000500227882 */ /* 0x000fe20000000000 */
[----:B------:R-:W-:Y:S02]  /*1040*/  USEL UR27, UR47, 0xffff, !UP1 ;  /* 0x0000ffff2f1b7887 */ /* 0x000fe4000c800000 */
[----:B------:R-:W-:Y:S01]  /*1050*/  USEL UR26, UR4, 0xffff, !UP0 ;  /* 0x0000ffff041a7887 */ /* 0x000fe2000c000000 */
[----:B-1----:R-:W-:Y:S02]  /*1060*/  R2UR UR5, R3 ;  /* 0x00000000030572ca */ /* 0x002fe400000e0000 */
[----:B---3--:R-:W-:-:S02]  /*1070*/  R2UR UR6, R2 ;  /* 0x00000000020672ca */ /* 0x008fc400000e0000 */
[----:B------:R-:W-:-:S09]  /*1080*/  PRMT R2, RZ, 0x7610, R2 ;  /* 0x00007610ff027816 */ /* 0x000fd20000000002 */
[----:B------:R-:W-:-:S04]  /*1090*/  UIADD3 UR5, UPT, UPT, -UR5, URZ, URZ ;  /* 0x000000ff05057290 */ /* 0x000fc8000fffe1ff */
[----:B------:R-:W-:Y:S02]  /*10a0*/  UIMAD UR5, UR7, UR5, UR16 ;  /* 0x00000005070572a4 */ /* 0x000fe4000f8e0210 */
[----:B------:R-:W-:-:S04]  /*10b0*/  UIADD3 UR4, UPT, UPT, -UR6, URZ, URZ ;  /* 0x000000ff06047290 */ /* 0x000fc8000fffe1ff */
[----:B------:R-:W-:Y:S01]  /*10c0*/  IMAD.U32 R77, RZ, RZ, UR5 ;  /* 0x00000005ff4d7e24 */ /* 0x000fe2000f8e00ff */
[----:B------:R-:W-:-:S06]  /*10d0*/  UIMAD UR4, UR8, UR4, UR20 ;  /* 0x00000004080472a4 */ /* 0x000fcc000f8e0214 */
[----:B------:R-:W-:Y:S01]  /*10e0*/  IMAD.U32 R76, RZ, RZ, UR4 ;  /* 0x00000004ff4c7e24 */ /* 0x000fe2000f8e00ff */
[----:B--2-4-:R-:W-:Y:S06]  /*10f0*/  BRA.U UP4, `(.L_x_17) ;  /* 0x0000000104447547 */ /* 0x014fec000b800000 */
[----:B------:R-:W-:Y:S02]  /*1100*/  R2UR UR4, R76 ;  /* 0x000000004c0472ca */ /* 0x000fe400000e0000 */
[----:B------:R-:W-:-:S11]  /*1110*/  R2UR UR6, R77 ;  /* 0x000000004d0672ca */ /* 0x000fd600000e0000 */
[----:B------:R-:W-:Y:S02]  /*1120*/  UISETP.NE.AND UP0, UPT, UR4, URZ, UPT ;  /* 0x000000ff0400728c */ /* 0x000fe4000bf05270 */
[----:B------:R-:W-:Y:S02]  /*1130*/  UISETP.NE.AND UP1, UPT, UR4, 0x1, UPT ;  /* 0x000000010400788c */ /* 0x000fe4000bf25270 */
[----:B------:R-:W-:Y:S02]  /*1140*/  UISETP.NE.AND UP2, UPT, UR6, URZ, UP0 ;  /* 0x000000ff0600728c */ /* 0x000fe40008745270 */
[----:B------:R-:W-:Y:S02]  /*1150*/  USEL UR4, URZ, 0x2, UP0 ;  /* 0x00000002ff047887 */ /* 0x000fe40008000000 */
[----:B------:R-:W-:Y:S02]  /*1160*/  USEL UR8, URZ, 0x1, UP2 ;  /* 0x00000001ff087887 */ /* 0x000fe40009000000 */
[----:B------:R-:W-:-:S02]  /*1170*/  UISETP.NE.AND UP2, UPT, UR6, URZ, UPT ;  /* 0x000000ff0600728c */ /* 0x000fc4000bf45270 */
[----:B------:R-:W-:Y:S02]  /*1180*/  USEL UR5, URZ, 0x4, UP1 ;  /* 0x00000004ff057887 */ /* 0x000fe40008800000 */
[----:B------:R-:W-:Y:S02]  /*1190*/  UISETP.NE.AND UP0, UPT, UR6, 0x1, UPT ;  /* 0x000000010600788c */ /* 0x000fe4000bf05270 */
[----:B------:R-:W-:Y:S02]  /*11a0*/  USEL UR6, URZ, 0x8, UP1 ;  /* 0x00000008ff067887 */ /* 0x000fe40008800000 */
[----:B------:R-:W-:Y:S02]  /*11b0*/  USEL UR7, UR5, 0x4, UP2 ;  /* 0x0000000405077887 */ /* 0x000fe40009000000 */
[----:B------:R-:W-:Y:S02]  /*11c0*/  USEL UR4, UR4, 0x2, UP0 ;  /* 0x0000000204047887 */ /* 0x000fe40008000000 */
[----:B------:R-:W-:-:S02]  /*11d0*/  USEL UR5, UR6, 0x8, UP0 ;  /* 0x0000000806057887 */ /* 0x000fc40008000000 */
[----:B------:R-:W-:-:S04]  /*11e0*/  UIADD3 UR4, UPT, UPT, UR4, UR7, UR8 ;  /* 0x0000000704047290 */ /* 0x000fc8000fffe008 */
[----:B------:R-:W-:-:S06]  /*11f0*/  UIADD3 UR4, UPT, UPT, UR4, UR5, URZ ;  /* 0x0000000504047290 */ /* 0x000fcc000fffe0ff */
[----:B------:R-:W-:-:S07]  /*1200*/  IMAD.U32 R2, RZ, RZ, UR4 ;  /* 0x00000004ff027e24 */ /* 0x000fce000f8e00ff */
.L_x_17:
[----:B------:R-:W1:Y:S01]  /*1210*/  S2UR UR36, SR_CTAID.Z ;  /* 0x00000000002479c3 */ /* 0x000e620000002700 */
[----:B------:R-:W-:Y:S01]  /*1220*/  UISETP.GE.AND UP0, UPT, UR21, 0x1, UPT ;  /* 0x000000011500788c */ /* 0x000fe2000bf06270 */
[----:B------:R-:W-:-:S08]  /*1230*/  UMOV UR33, 0x3 ;  /* 0x0000000300217882 */ /* 0x000fd00000000000 */
[----:B------:R-:W-:Y:S05]  /*1240*/  BRA.U !UP0, `(.L_x_18) ;  /* 0x0000000108d47547 */ /* 0x000fea000b800000 */
[----:B------:R-:W2:Y:S01]  /*1250*/  LDCU.128 UR12, c[0x0][0xb10] ;  /* 0x00016200ff0c77ac */ /* 0x000ea20008000c00 */
[----:B------:R-:W3:Y:S01]  /*1260*/  LDCU UR6, c[0x0][0x370] ;  /* 0x00006e00ff0677ac */ /* 0x000ee20008000800 */
[----:B------:R-:W4:Y:S01]  /*1270*/  LDCU UR5, c[0x0][0x374] ;  /* 0x00006e80ff0577ac */ /* 0x000f220008000800 */
[----:B------:R-:W1:Y:S01]  /*1280*/  LDCU UR30, c[0x0][0xb0c] ;  /* 0x00016180ff1e77ac */ /* 0x000e620008000800 */
[----:B------:R-:W1:Y:S01]  /*1290*/  LDCU UR4, c[0x0][0xb20] ;  /* 0x00016400ff0477ac */ /* 0x000e620008000800 */
[----:B------:R-:W1:Y:S01]  /*12a0*/  LDCU.64 UR8, c[0x0][0xb28] ;  /* 0x00016500ff0877ac */ /* 0x000e620008000a00 */
[----:B--2---:R-:W-:Y:S02]  /*12b0*/  UISETP.NE.AND UP0, UPT, UR14, 0x1, UPT ;  /* 0x000000010e00788c */ /* 0x004fe4000bf05270 */
[----:B----4-:R-:W-:Y:S02]  /*12c0*/  UIMAD.WIDE.U32 UR10, UR5, UR15, URZ ;  /* 0x0000000f050a72a5 */ /* 0x010fe4000f8e00ff */
[----:B---3--:R-:W-:-:S02]  /*12d0*/  UIMAD.WIDE.U32 UR22, UR6, UR12, URZ ;  /* 0x0000000c061672a5 */ /* 0x008fc4000f8e00ff */
[----:B-1----:R-:W-:Y:S02]  /*12e0*/  UISETP.NE.AND UP1, UPT, UR30, 0x1, UPT ;  /* 0x000000011e00788c */ /* 0x002fe4000bf25270 */
[----:B------:R-:W-:Y:S01]  /*12f0*/  UISETP.NE.AND UP2, UPT, UR21, 0x1, UPT ;  /* 0x000000011500788c */ /* 0x000fe2000bf45270 */
[----:B------:R-:W-:Y:S02]  /*1300*/  UMOV UR10, UR11 ;  /* 0x0000000b000a7c82 */ /* 0x000fe40008000000 */
[----:B------:R-:W-:Y:S01]  /*1310*/  UMOV UR22, UR23 ;  /* 0x0000001700167c82 */ /* 0x000fe20008000000 */
[----:B------:R-:W-:Y:S02]  /*1320*/  @UP0 USHF.R.U32.HI UR5, URZ, UR4, UR10 ;  /* 0x00000004ff050299 */ /* 0x000fe4000801160a */
[----:B------:R-:W-:Y:S02]  /*1330*/  UIMAD.WIDE.U32 UR24, UR20, UR15, URZ ;  /* 0x0000000f141872a5 */ /* 0x000fe4000f8e00ff */
[----:B------:R-:W-:-:S02]  /*1340*/  UIMAD.WIDE.U32 UR10, UR5, UR8, URZ ;  /* 0x00000008050a72a5 */ /* 0x000fc4000f8e00ff */
[----:B------:R-:W-:Y:S02]  /*1350*/  @UP1 USHF.R.U32.HI UR6, URZ, UR13, UR22 ;  /* 0x0000000dff061299 */ /* 0x000fe40008011616 */
[----:B------:R-:W-:Y:S02]  /*1360*/  UIMAD.WIDE.U32 UR18, UR16, UR12, URZ ;  /* 0x0000000c101272a5 */ /* 0x000fe4000f8e00ff */
[----:B------:R-:W-:Y:S01]  /*1370*/  UIMAD.WIDE.U32 UR22, UR6, UR8, URZ ;  /* 0x00000008061672a5 */ /* 0x000fe2000f8e00ff */
[----:B------:R-:W-:Y:S01]  /*1380*/  UMOV UR24, UR25 ;  /* 0x0000001900187c82 */ /* 0x000fe20008000000 */
[----:B------:R-:W-:Y:S01]  /*1390*/  UMOV UR10, UR11 ;  /* 0x0000000b000a7c82 */ /* 0x000fe20008000000 */
[----:B------:R-:W-:Y:S02]  /*13a0*/  USHF.R.U32.HI UR24, URZ, UR4, UR24 ;  /* 0x00000004ff187299 */ /* 0x000fe40008011618 */
[----:B------:R-:W-:Y:S02]  /*13b0*/  @UP2 USHF.R.U32.HI UR5, URZ, UR9, UR10 ;  /* 0x00000009ff052299 */ /* 0x000fe4000801160a */
[----:B------:R-:W-:Y:S01]  /*13c0*/  UMOV UR7, UR23 ;  /* 0x0000001700077c82 */ /* 0x000fe20008000000 */
[----:B------:R-:W-:Y:S01]  /*13d0*/  UMOV UR18, UR19 ;  /* 0x0000001300127c82 */ /* 0x000fe20008000000 */
[----:B------:R-:W-:-:S02]  /*13e0*/  @UP2 USHF.R.U32.HI UR6, URZ, UR9, UR7 ;  /* 0x00000009ff062299 */ /* 0x000fc40008011607 */
[----:B------:R-:W-:Y:S02]  /*13f0*/  USHF.R.U32.HI UR13, URZ, UR13, UR18 ;  /* 0x0000000dff0d7299 */ /* 0x000fe40008011612 */
[----:B------:R-:W-:Y:S02]  /*1400*/  USEL UR4, UR20, UR24, !UP0 ;  /* 0x0000001814047287 */ /* 0x000fe4000c000000 */
[----:B------:R-:W-:Y:S02]  /*1410*/  UIMAD UR7, UR5, UR21, URZ ;  /* 0x00000015050772a4 */ /* 0x000fe4000f8e02ff */
[----:B------:R-:W-:Y:S02]  /*1420*/  USEL UR5, UR16, UR13, !UP1 ;  /* 0x0000000d10057287 */ /* 0x000fe4000c800000 */
[----:B------:R-:W-:Y:S02]  /*1430*/  UIMAD UR12, UR6, UR21, URZ ;  /* 0x00000015060c72a4 */ /* 0x000fe4000f8e02ff */
[----:B------:R-:W-:-:S02]  /*1440*/  UISETP.GE.AND UP0, UPT, UR4, UR7, UPT ;  /* 0x000000070400728c */ /* 0x000fc4000bf06270 */
[----:B------:R-:W-:Y:S02]  /*1450*/  UIMAD.WIDE.U32 UR10, UR4, UR8, URZ ;  /* 0x00000008040a72a5 */ /* 0x000fe4000f8e00ff */
[----:B------:R-:W-:Y:S02]  /*1460*/  UISETP.GE.OR UP0, UPT, UR5, UR12, UP0 ;  /* 0x0000000c0500728c */ /* 0x000fe40008706670 */
[----:B------:R-:W-:Y:S02]  /*1470*/  UIMAD.WIDE.U32 UR12, UR5, UR8, URZ ;  /* 0x00000008050c72a5 */ /* 0x000fe4000f8e00ff */
[----:B------:R-:W-:Y:S01]  /*1480*/  UIADD3 UR10, UPT, UPT, -UR4, URZ, URZ ;  /* 0x000000ff040a7290 */ /* 0x000fe2000fffe1ff */
[----:B------:R-:W-:Y:S01]  /*1490*/  UMOV UR8, UR11 ;  /* 0x0000000b00087c82 */ /* 0x000fe20008000000 */
[----:B------:R-:W-:Y:S02]  /*14a0*/  UIADD3 UR11, UPT, UPT, -UR5, URZ, URZ ;  /* 0x000000ff050b7290 */ /* 0x000fe4000fffe1ff */
[----:B------:R-:W-:-:S03]  /*14b0*/  USHF.R.U32.HI UR8, URZ, UR9, UR8 ;  /* 0x00000009ff087299 */ /* 0x000fc60008011608 */
[----:B------:R-:W-:Y:S01]  /*14c0*/  @!UP0 UMOV UR7, UR13 ;  /* 0x0000000d00078c82 */ /* 0x000fe20008000000 */
[----:B------:R-:W-:Y:S02]  /*14d0*/  UIMAD UR20, UR14, UR10, UR20 ;  /* 0x0000000a0e1472a4 */ /* 0x000fe4000f8e0214 */
[----:B------:R-:W-:Y:S02]  /*14e0*/  USEL UR8, UR4, UR8, !UP2 ;  /* 0x0000000804087287 */ /* 0x000fe4000d000000 */
[----:B------:R-:W-:Y:S02]  /*14f0*/  @!UP0 USHF.R.U32.HI UR7, URZ, UR9, UR7 ;  /* 0x00000009ff078299 */ /* 0x000fe40008011607 */
[----:B------:R-:W-:Y:S02]  /*1500*/  UIADD3 UR9, UPT, UPT, -UR8, URZ, URZ ;  /* 0x000000ff08097290 */ /* 0x000fe4000fffe1ff */
[----:B------:R-:W-:Y:S02]  /*1510*/  @!UP0 USEL UR7, UR5, UR7, !UP2 ;  /* 0x0000000705078287 */ /* 0x000fe4000d000000 */
[----:B------:R-:W-:-:S02]  /*1520*/  UIMAD UR9, UR21, UR9, UR4 ;  /* 0x00000009150972a4 */ /* 0x000fc4000f8e0204 */
[----:B------:R-:W-:Y:S02]  /*1530*/  @!UP0 UIADD3 UR8, UPT, UPT, UR8, -UR7, URZ ;  /* 0x8000000708088290 */ /* 0x000fe4000fffe0ff */
[----:B------:R-:W-:Y:S02]  /*1540*/  @!UP0 UIMAD UR6, UR9, UR6, UR7 ;  /* 0x00000006090682a4 */ /* 0x000fe4000f8e0207 */
[----:B------:R-:W-:Y:S02]  /*1550*/  @!UP0 UIMAD UR4, UR8, UR21, UR5 ;  /* 0x00000015080482a4 */ /* 0x000fe4000f8e0205 */
[----:B------:R-:W-:Y:S02]  /*1560*/  UIMAD UR16, UR30, UR11, UR16 ;  /* 0x0000000b1e1072a4 */ /* 0x000fe4000f8e0210 */
[----:B------:R-:W-:Y:S01]  /*1570*/  UIMAD UR20, UR4, UR14, UR20 ;  /* 0x0000000e041472a4 */ /* 0x000fe2000f8e0214 */
[----:B------:R-:W-:Y:S02]  /*1580*/  @!UP0 UMOV UR5, UR6 ;  /* 0x0000000600058c82 */ /* 0x000fe40008000000 */
[----:B------:R-:W-:-:S12]  /*1590*/  UIMAD UR16, UR5, UR30, UR16 ;  /* 0x0000001e051072a4 */ /* 0x000fd8000f8e0210 */
.L_x_18:
[----:B------:R-:W-:Y:S02]  /*15a0*/  UISETP.NE.AND UP1, UPT, UR31, 0x1, UPT ;  /* 0x000000011f00788c */ /* 0x000fe4000bf25270 */
[----:B------:R-:W-:Y:S02]  /*15b0*/  ULOP3.LUT UR24, UR27, 0xffff, URZ, 0xc0, !UPT ;  /* 0x0000ffff1b187892 */ /* 0x000fe4000f8ec0ff */
[----:B------:R-:W-:Y:S02]  /*15c0*/  ULOP3.LUT UR21, UR26, 0xffff, URZ, 0xc0, !UPT ;  /* 0x0000ffff1a157892 */ /* 0x000fe4000f8ec0ff */
[----:B------:R-:W-:Y:S02]  /*15d0*/  UISETP.NE.AND UP0, UPT, UR17, 0x2, UPT ;  /* 0x000000021100788c */ /* 0x000fe4000bf05270 */
[----:B------:R-:W-:Y:S02]  /*15e0*/  ULOP3.LUT UR28, UR28, 0x400, URZ, 0xc0, !UPT ;  /* 0x000004001c1c7892 */ /* 0x000fe4000f8ec0ff */
[----:B------:R-:W-:-:S02]  /*15f0*/  ULOP3.LUT UR27, UR29, 0x1000, URZ, 0xc0, !UPT ;  /* 0x000010001d1b7892 */ /* 0x000fc4000f8ec0ff */
[----:B------:R-:W-:Y:S02]  /*1600*/  USHF.L.U32 UR24, UR34, UR24, URZ ;  /* 0x0000001822187299 */ /* 0x000fe400080006ff */
[----:B------:R-:W-:Y:S01]  /*1610*/  USHF.L.U32 UR21, UR33, UR21, URZ ;  /* 0x0000001521157299 */ /* 0x000fe200080006ff */
[----:B------:R-:W-:Y:S11]  /*1620*/  BRA.U UP1, `(.L_x_19) ;  /* 0x0000000101447547 */ /* 0x000ff6000b800000 */
[----:B------:R-:W2:Y:S01]  /*1630*/  LDCU.128 UR8, c[0x0][0xb10] ;  /* 0x00016200ff0877ac */ /* 0x000ea20008000c00 */
[----:B------:R-:W3:Y:S01]  /*1640*/  LDCU UR12, c[0x0][0xb0c] ;  /* 0x00016180ff0c77ac */ /* 0x000ee20008000800 */
[----:B------:R-:W4:Y:S01]  /*1650*/  LDCU UR13, c[0x0][0xb20] ;  /* 0x00016400ff0d77ac */ /* 0x000f220008000800 */
[----:B--2---:R-:W-:Y:S02]  /*1660*/  UIMAD.WIDE.U32 UR6, UR16, UR8, URZ ;  /* 0x00000008100672a5 */ /* 0x004fe4000f8e00ff */
[----:B------:R-:W-:Y:S02]  /*1670*/  UIMAD.WIDE.U32 UR4, UR20, UR11, URZ ;  /* 0x0000000b140472a5 */ /* 0x000fe4000f8e00ff */
[----:B---3--:R-:W-:Y:S02]  /*1680*/  UISETP.NE.AND UP2, UPT, UR12, 0x1, UPT ;  /* 0x000000010c00788c */ /* 0x008fe4000bf45270 */
[----:B------:R-:W-:Y:S01]  /*1690*/  UISETP.NE.AND UP1, UPT, UR10, 0x1, UPT ;  /* 0x000000010a00788c */ /* 0x000fe2000bf25270 */
[----:B------:R-:W-:-:S02]  /*16a0*/  UMOV UR6, UR7 ;  /* 0x0000000700067c82 */ /* 0x000fc40008000000 */
[----:B------:R-:W-:Y:S01]  /*16b0*/  UMOV UR4, UR5 ;  /* 0x0000000500047c82 */ /* 0x000fe20008000000 */
[----:B------:R-:W-:Y:S02]  /*16c0*/  USHF.R.U32.HI UR9, URZ, UR9, UR6 ;  /* 0x00000009ff097299 */ /* 0x000fe40008011606 */
[----:B----4-:R-:W-:Y:S02]  /*16d0*/  USHF.R.U32.HI UR4, URZ, UR13, UR4 ;  /* 0x0000000dff047299 */ /* 0x010fe40008011604 */
[----:B------:R-:W-:Y:S02]  /*16e0*/  USEL UR5, UR16, UR9, !UP2 ;  /* 0x0000000910057287 */ /* 0x000fe4000d000000 */
[----:B------:R-:W-:-:S04]  /*16f0*/  USEL UR4, UR20, UR4, !UP1 ;  /* 0x0000000414047287 */ /* 0x000fc8000c800000 */
[----:B------:R-:W-:Y:S02]  /*1700*/  UIADD3 UR6, UPT, UPT, UR5, -UR4, URZ ;  /* 0x8000000405067290 */ /* 0x000fe4000fffe0ff */
[----:B------:R-:W-:Y:S02]  /*1710*/  UIADD3 UR4, UPT, UPT, -UR5, UR4, URZ ;  /* 0x0000000405047290 */ /* 0x000fe4000fffe1ff */
[----:B------:R-:W-:Y:S02]  /*1720*/  UIMAD UR20, UR6, UR10, UR20 ;  /* 0x0000000a061472a4 */ /* 0x000fe4000f8e0214 */
[----:B------:R-:W-:-:S12]  /*1730*/  UIMAD UR16, UR4, UR12, UR16 ;  /* 0x0000000c041072a4 */ /* 0x000fd8000f8e0210 */
.L_x_19:
[----:B------:R-:W-:Y:S05]  /*1740*/  BRA.U !UP5, `(.L_x_20) ;  /* 0x000000010d0c7547 */ /* 0x000fea000b800000 */
[----:B------:R-:W-:Y:S01]  /*1750*/  UCGABAR_WAIT ;  /* 0x0000000000007dc7 */ /* 0x000fe20008000000 */
[----:B------:R-:W-:Y:S01]  /*1760*/  CCTL.IVALL ;  /* 0x00000000ff00798f */ /* 0x000fe20002000000 */
[----:B------:R-:W-:Y:S05]  /*1770*/  BRA `(.L_x_21) ;  /* 0x0000000000047947 */ /* 0x000fea0003800000 */
.L_x_20:
[----:B------:R-:W-:Y:S06]  /*1780*/  BAR.SYNC.DEFER_BLOCKING 0x0 ;  /* 0x0000000000007b1d */ /* 0x000fec0000010000 */
.L_x_21:
[----:B------:R-:W-:Y:S05]  /*1790*/  BRA.U UP0, `(.L_x_22) ;  /* 0x0000001100d47547 */ /* 0x000fea000b800000 */
[----:B------:R-:W2:Y:S01]  /*17a0*/  LDCU UR6, c[0x0][0x38c] ;  /* 0x00007180ff0677ac */ /* 0x000ea20008000800 */
[----:B------:R-:W-:Y:S01]  /*17b0*/  PLOP3.LUT P1, PT, PT, PT, UP3, 0x80, 0x8 ;  /* 0x000000000008781c */ /* 0x000fe20003f2f038 */
[----:B------:R-:W-:Y:S01]  /*17c0*/  IMAD.MOV.U32 R12, RZ, RZ, 0x1 ;  /* 0x00000001ff0c7424 */ /* 0x000fe200078e00ff */
[----:B------:R-:W-:Y:S01]  /*17d0*/  ISETP.EQ.OR P2, PT, R0, RZ, P3 ;  /* 0x000000ff0000720c */ /* 0x000fe20001f42670 */
[----:B------:R-:W-:Y:S01]  /*17e0*/  UISETP.NE.AND UP1, UPT, UR17, URZ, UPT ;  /* 0x000000ff1100728c */ /* 0x000fe2000bf25270 */
[----:B------:R-:W-:Y:S02]  /*17f0*/  PLOP3.LUT P1, PT, P1, PT, PT, 0x8, 0x80 ;  /* 0x000000000080781c */ /* 0x000fe40000f2e170 */
[----:B------:R-:W-:Y:S01]  /*1800*/  CS2R R10, SRZ ;  /* 0x00000000000a7805 */ /* 0x000fe2000001ff00 */
[----:B------:R-:W-:Y:S01]  /*1810*/  IMAD.MOV.U32 R9, RZ, RZ, RZ ;  /* 0x000000ffff097224 */ /* 0x000fe200078e00ff */
[----:B------:R-:W3:Y:S01]  /*1820*/  LDCU UR40, c[0x0][0x370] ;  /* 0x00006e00ff2877ac */ /* 0x000ee20008000800 */
[----:B------:R-:W-:Y:S01]  /*1830*/  IMAD.MOV.U32 R8, RZ, RZ, 0x1 ;  /* 0x00000001ff087424 */ /* 0x000fe200078e00ff */
[----:B------:R-:W-:Y:S01]  /*1840*/  USEL UR26, UR46, 0x2, UP1 ;  /* 0x000000022e1a7887 */ /* 0x000fe20008800000 */
[----:B------:R-:W4:Y:S01]  /*1850*/  LDCU.64 UR30, c[0x0][0x348] ;  /* 0x00006900ff1e77ac */ /* 0x000f220008000a00 */
[----:B--2---:R-:W-:-:S02]  /*1860*/  UIADD3 UR5, UPT, UPT, UR6, 0x1f, URZ ;  /* 0x0000001f06057890 */ /* 0x004fc4000fffe0ff */
[----:B------:R-:W-:Y:S02]  /*1870*/  UIADD3 UR48, UPT, UPT, UR6, 0x3e, URZ ;  /* 0x0000003e06307890 */ /* 0x000fe4000fffe0ff */
[----:B------:R-:W-:Y:S01]  /*1880*/  USHF.R.S32.HI UR4, URZ, 0x1f, UR5 ;  /* 0x0000001fff047899 */ /* 0x000fe20008011405 */
[----:B------:R-:W2:Y:S03]  /*1890*/  LDCU UR39, c[0x0][0x374] ;  /* 0x00006e80ff2777ac */ /* 0x000ea60008000800 */
[----:B------:R-:W-:Y:S02]  /*18a0*/  ULEA.HI UR4, UR4, UR5, URZ, 0x5 ;  /* 0x0000000504047291 */ /* 0x000fe4000f8f28ff */
[----:B------:R-:W-:Y:S02]  /*18b0*/  USHF.L.U32 UR5, UR32, 0x5, URZ ;  /* 0x0000000520057899 */ /* 0x000fe400080006ff */
[----:B------:R-:W-:-:S02]  /*18c0*/  USHF.R.S32.HI UR43, URZ, 0x5, UR4 ;  /* 0x00000005ff2b7899 */ /* 0x000fc40008011404 */
[----:B------:R-:W-:Y:S02]  /*18d0*/  UIADD3 UR4, UPT, UPT, UR6, -0x1, URZ ;  /* 0xffffffff06047890 */ /* 0x000fe4000fffe0ff */
[----:B------:R-:W-:Y:S02]  /*18e0*/  UISETP.LT.U32.AND UP0, UPT, UR43, 0x4, UPT ;  /* 0x000000042b00788c */ /* 0x000fe4000bf01070 */
[----:B------:R-:W-:Y:S02]  /*18f0*/  UISETP.GE.U32.AND UP2, UPT, UR4, -0x3f, UPT ;  /* 0xffffffc10400788c */ /* 0x000fe4000bf46070 */
[----:B------:R-:W-:Y:S02]  /*1900*/  USEL UR41, UR43, 0x4, UP0 ;  /* 0x000000042b297887 */ /* 0x000fe40008000000 */
[----:B------:R-:W-:Y:S02]  /*1910*/  ULOP3.LUT UR44, UR5, 0x20, URZ, 0xe2, !UPT ;  /* 0x00000020052c7892 */ /* 0x000fe4000f8ee2ff */
[----:B------:R-:W-:-:S02]  /*1920*/  UIADD3 UR25, UPT, UPT, UR41, -0x1, URZ ;  /* 0xffffffff29197890 */ /* 0x000fc4000fffe0ff */
[----:B------:R-:W-:Y:S01]  /*1930*/  UIADD3 UR46, UPT, UPT, UR43, -UR41, URZ ;  /* 0x800000292b2e7290 */ /* 0x000fe2000fffe0ff */
[----:B------:R-:W-:Y:S02]  /*1940*/  UMOV UR5, URZ ;  /* 0x000000ff00057c82 */ /* 0x000fe40008000000 */
[----:B------:R-:W-:-:S04]  /*1950*/  @UP2 UIADD3 UR25, UPT, UPT, UR41, URZ, URZ ;  /* 0x000000ff29192290 */ /* 0x000fc8000fffe0ff */
[----:B--234-:R-:W-:-:S12]  /*1960*/  UIADD3 UR25, UPT, UPT, UR25, 0x1, URZ ;  /* 0x0000000119197890 */ /* 0x01cfd8000fffe0ff */
.L_x_42:
[----:B------:R-:W-:Y:S01]  /*1970*/  UISETP.NE.AND UP0, UPT, UR45, URZ, UPT ;  /* 0x000000ff2d00728c */ /* 0x000fe2000bf05270 */
[----:B------:R-:W2:Y:S08]  /*1980*/  S2UR UR45, SR_CgaCtaId ;  /* 0x00000000002d79c3 */ /* 0x000eb00000008800 */
[----:B------:R-:W-:Y:S05]  /*1990*/  BRA.U UP0, `(.L_x_23) ;  /* 0x0000000100347547 */ /* 0x000fea000b800000 */
[----:B------:R-:W3:Y:S01]  /*19a0*/  S2R R0, SR_CgaCtaId ;  /* 0x0000000000007919 */ /* 0x000ee20000008800 */
[----:B------:R-:W-:-:S04]  /*19b0*/  MOV R2, 0x400 ;  /* 0x0000040000027802 */ /* 0x000fc80000000f00 */
[----:B---3--:R-:W-:Y:S02]  /*19c0*/  LEA R0, R0, R2, 0x18 ;  /* 0x0000000200007211 */ /* 0x008fe400078ec0ff */
[----:B------:R-:W-:-:S03]  /*19d0*/  SHF.L.U32 R2, R8, 0x1f, RZ ;  /* 0x0000001f08027819 */ /* 0x000fc600000006ff */
[----:B------:R-:W-:-:S04]  /*19e0*/  IMAD R0, R9, 0x8, R0 ;  /* 0x0000000809007824 */ /* 0x000fc800078e0200 */
[----:B------:R-:W3:Y:S02]  /*19f0*/  SYNCS.PHASECHK.TRANS64.TRYWAIT P0, [R0+URZ+0x100], R2 ;  /* 0x00010002000075a7 */ /* 0x000ee400080011ff */
[----:B---3--:R-:W-:Y:S05]  /*1a00*/  @!P0 BRA `(.L_x_24) ;  /* 0x0000007c00608947 */ /* 0x008fea0003800000 */
.L_x_132:
[----:B------:R-:W-:Y:S01]  /*1a10*/  VIADD R9, R9, 0x1 ;  /* 0x0000000109097836 */ /* 0x000fe20000000000 */
[----:B------:R3:W-:Y:S04]  /*1a20*/  SYNCS.ARRIVE.TRANS64.A1T0 RZ, [R0+URZ+0xf0], RZ ;  /* 0x0000f0ff00ff79a7 */ /* 0x0007e800081000ff */
[----:B------:R-:W-:-:S04]  /*1a30*/  ISETP.NE.AND P0, PT, R9, 0x2, PT ;  /* 0x000000020900780c */ /* 0x000fc80003f05270 */
[----:B------:R-:W-:Y:S02]  /*1a40*/  SEL R9, R9, RZ, P0 ;  /* 0x000000ff09097207 */ /* 0x000fe40000000000 */
[----:B---3--:R-:W-:-:S04]  /*1a50*/  SEL R0, RZ, 0x1, P0 ;  /* 0x00000001ff007807 */ /* 0x008fc80000000000 */
[----:B------:R-:W-:-:S07]  /*1a60*/  LOP3.LUT R8, R8, R0, RZ, 0x3c, !PT ;  /* 0x0000000008087212 */ /* 0x000fce00078e3cff */
.L_x_23:
[----:B------:R-:W-:Y:S01]  /*1a70*/  UMOV UR6, 0x400 ;  /* 0x0000040000067882 */ /* 0x000fe20000000000 */
[----:B------:R-:W-:Y:S01]  /*1a80*/  SHF.L.U32 R0, R12, 0x1f, RZ ;  /* 0x0000001f0c007819 */ /* 0x000fe200000006ff */
[----:B--2---:R-:W-:Y:S02]  /*1a90*/  ULEA UR6, UR45, UR6, 0x18 ;  /* 0x000000062d067291 */ /* 0x004fe4000f8ec0ff */
[----:B------:R-:W-:Y:S02]  /*1aa0*/  UISETP.GE.U32.AND UP0, UPT, UR48, 0x3f, UPT ;  /* 0x0000003f3000788c */ /* 0x000fe4000bf06070 */
[----:B------:R-:W-:Y:S02]  /*1ab0*/  ULEA UR4, UR5, UR6, 0x3 ;  /* 0x0000000605047291 */ /* 0x000fe4000f8e18ff */
[----:B------:R-:W-:Y:S02]  /*1ac0*/  ULEA UR11, UR20, UR47, 0x1 ;  /* 0x0000002f140b7291 */ /* 0x000fe4000f8e08ff */
[----:B------:R-:W-:-:S02]  /*1ad0*/  ULEA UR35, UR16, UR44, 0x6 ;  /* 0x0000002c10237291 */ /* 0x000fc4000f8e30ff */
[----:B------:R-:W-:Y:S01]  /*1ae0*/  USHF.L.U32 UR11, UR11, 0x7, URZ ;  /* 0x000000070b0b7899 */ /* 0x000fe200080006ff */
[----:B------:R-:W-:Y:S02]  /*1af0*/  UMOV UR13, URZ ;  /* 0x000000ff000d7c82 */ /* 0x000fe40008000000 */
[----:B------:R2:W3:Y:S01]  /*1b00*/  SYNCS.PHASECHK.TRANS64.TRYWAIT P0, [UR4+0x20], R0 ;  /* 0x00002000ff0075a7 */ /* 0x0004e20008001104 */
[----:B------:R-:W-:Y:S08]  /*1b10*/  BRA.U !UP0, `(.L_x_25) ;  /* 0x0000000108c07547 */ /* 0x000ff0000b800000 */
[----:B------:R-:W-:Y:S01]  /*1b20*/  UMOV UR7, URZ ;  /* 0x000000ff00077c82 */ /* 0x000fe20008000000 */
[----:B------:R-:W-:-:S05]  /*1b30*/  UMOV UR4, UR5 ;  /* 0x0000000500047c82 */ /* 0x000fca0008000000 */
.L_x_31:
[----:B------:R-:W-:Y:S01]  /*1b40*/  ULEA UR33, UR4, UR6, 0x3 ;  /* 0x0000000604217291 */ /* 0x000fe2000f8e18ff */
[----:B------:R-:W-:Y:S01]  /*1b50*/  @!P3 MOV R2, 0x2800 ;  /* 0x000028000002b802 */ /* 0x000fe20000000f00 */
[----:B-1-3--:R-:W-:Y:S10]  /*1b60*/  @P0 BRA `(.L_x_26) ;  /* 0x00000000000c0947 */ /* 0x00aff40003800000 */
[----:B------:R-:W-:-:S04]  /*1b70*/  SHF.L.U32 R3, R12, 0x1f, RZ ;  /* 0x0000001f0c037819 */ /* 0x000fc800000006ff */
[----:B------:R-:W3:Y:S02]  /*1b80*/  SYNCS.PHASECHK.TRANS64.TRYWAIT P0, [UR33+0x20], R3 ;  /* 0x00002003ff0075a7 */ /* 0x000ee40008001121 */
[----:B---3--:R-:W-:Y:S05]  /*1b90*/  @!P0 BRA `(.L_x_27) ;  /* 0x0000007c00108947 */ /* 0x008fea0003800000 */
.L_x_26:
[----:B------:R3:W-:Y:S01]  /*1ba0*/  @!P3 SYNCS.ARRIVE.TRANS64 RZ, [UR33], R2 ;  /* 0x00000002ffffb9a7 */ /* 0x0007e20008000021 */
[----:B------:R-:W-:-:S04]  /*1bb0*/  ULOP3.LUT UR5, UR26, 0x2, URZ, 0xfc, !UPT ;  /* 0x000000021a057892 */ /* 0x000fc8000f8efcff */
[----:B------:R-:W-:-:S09]  /*1bc0*/  UISETP.NE.AND UP0, UPT, UR5, 0x2, UPT ;  /* 0x000000020500788c */ /* 0x000fd2000bf05270 */
[----:B------:R-:W-:Y:S05]  /*1bd0*/  BRA.U UP0, `(.L_x_28) ;  /* 0x0000000100047547 */ /* 0x000fea000b800000 */
[----:B-1----:R-:W-:Y:S05]  /*1be0*/  BPT.TRAP 0x1 ;  /* 0x000000040000795c */ /* 0x002fea0000300000 */
.L_x_28:
[----:B------:R-:W-:Y:S04]  /*1bf0*/  BSSY.RECONVERGENT B0, `(.L_x_29) ;  /* 0x0000003000007945 */ /* 0x000fe80003800200 */
[----:B------:R-:W-:Y:S05]  /*1c00*/  @P2 BRA `(.L_x_30) ;  /* 0x0000000000042947 */ /* 0x000fea0003800000 */
[----:B-1----:R-:W-:Y:S05]  /*1c10*/  BPT.TRAP 0x1 ;  /* 0x000000040000795c */ /* 0x002fea0000300000 */
.L_x_30:
[----:B-1----:R-:W-:Y:S05]  /*1c20*/  BSYNC.RECONVERGENT B0 ;  /* 0x0000000000007941 */ /* 0x002fea0003800200 */
.L_x_29:
[----:B------:R-:W-:Y:S02]  /*1c30*/  UIADD3 UR5, UPT, UPT, UR4, 0x1, URZ ;  /* 0x0000000104057890 */ /* 0x000fe4000fffe0ff */
[----:B------:R-:W-:Y:S02]  /*1c40*/  USHF.L.U32 UR34, UR7, 0x5, URZ ;  /* 0x0000000507227899 */ /* 0x000fe400080006ff */
[----:B------:R-:W-:Y:S02]  /*1c50*/  UISETP.NE.AND UP0, UPT, UR5, 0x4, UPT ;  /* 0x000000040500788c */ /* 0x000fe4000bf05270 */
[----:B------:R-:W-:Y:S02]  /*1c60*/  UIADD3 UR7, UPT, UPT, UR7, 0x1, URZ ;  /* 0x0000000107077890 */ /* 0x000fe4000fffe0ff */
[----:B------:R-:W-:Y:S02]  /*1c70*/  USEL UR9, URZ, 0x1, UP0 ;  /* 0x00000001ff097887 */ /* 0x000fe40008000000 */
[----:B------:R-:W-:-:S02]  /*1c80*/  USEL UR5, UR5, URZ, UP0 ;  /* 0x000000ff05057287 */ /* 0x000fc40008000000 */
[----:B------:R-:W-:Y:S02]  /*1c90*/  UIADD3 UR14, UP0, UPT, UR30, 0x180, URZ ;  /* 0x000001801e0e7890 */ /* 0x000fe4000ff1e0ff */
[----:B------:R-:W-:Y:S01]  /*1ca0*/  ULEA UR8, UR5, UR6, 0x3 ;  /* 0x0000000605087291 */ /* 0x000fe2000f8e18ff */
[----:B------:R-:W-:Y:S01]  /*1cb0*/  LOP3.LUT R12, R12, UR9, RZ, 0x3c, !PT ;  /* 0x000000090c0c7c12 */ /* 0x000fe2000f8e3cff */
[----:B------:R-:W-:Y:S02]  /*1cc0*/  ULEA UR32, UR4, UR28, 0xb ;  /* 0x0000001c04207291 */ /* 0x000fe4000f8e58ff */
[----:B------:R-:W-:Y:S01]  /*1cd0*/  UIADD3 UR16, UP1, UPT, UR30, 0x80, URZ ;  /* 0x000000801e107890 */ /* 0x000fe2000ff3e0ff */
[----:B--2---:R-:W-:Y:S01]  /*1ce0*/  SHF.L.U32 R0, R12, 0x1f, RZ ;  /* 0x0000001f0c007819 */ /* 0x004fe200000006ff */
[----:B------:R-:W-:Y:S02]  /*1cf0*/  UIADD3.X UR15, UPT, UPT, URZ, UR31, URZ, UP0, !UPT ;  /* 0x0000001fff0f7290 */ /* 0x000fe400087fe4ff */
[----:B------:R-:W-:Y:S01]  /*1d00*/  UISETP.NE.AND UP0, UPT, UR7, UR25, UPT ;  /* 0x000000190700728c */ /* 0x000fe2000bf05270 */
[----:B------:R4:W1:Y:S01]  /*1d10*/  SYNCS.PHASECHK.TRANS64.TRYWAIT P0, [UR8+0x20], R0 ;  /* 0x00002000ff0075a7 */ /* 0x0008620008001108 */
[----:B------:R-:W-:-:S02]  /*1d20*/  ULEA UR8, UR4, UR27, 0xd ;  /* 0x0000001b04087291 */ /* 0x000fc4000f8e68ff */
[----:B------:R-:W-:Y:S02]  /*1d30*/  UIADD3.X UR17, UPT, UPT, URZ, UR31, URZ, UP1, !UPT ;  /* 0x0000001fff117290 */ /* 0x000fe40008ffe4ff */
[----:B------:R-:W-:Y:S02]  /*1d40*/  UIADD3 UR32, UPT, UPT, UR6, 0x6400, UR32 ;  /* 0x0000640006207890 */ /* 0x000fe4000fffe020 */
[----:B------:R-:W-:Y:S02]  /*1d50*/  UPRMT UR13, URZ, 0x5410, UR24 ;  /* 0x00005410ff0d7896 */ /* 0x000fe40008000018 */
[----:B------:R-:W-:Y:S02]  /*1d60*/  UIADD3 UR8, UPT, UPT, UR6, 0x8400, UR8 ;  /* 0x0000840006087890 */ /* 0x000fe4000fffe008 */
[----:B------:R-:W-:Y:S01]  /*1d70*/  UPRMT UR4, URZ, 0x5410, UR21 ;  /* 0x00005410ff047896 */ /* 0x000fe20008000015 */
[----:B------:R-:W-:Y:S01]  /*1d80*/  UMOV UR18, 0x0 ;  /* 0x0000000000127882 */ /* 0x000fe20000000000 */
[----:B------:R-:W-:Y:S01]  /*1d90*/  UMOV UR19, 0x10000000 ;  /* 0x1000000000137882 */ /* 0x000fe20000000000 */
[----:B------:R-:W-:Y:S01]  /*1da0*/  UMOV UR12, UR36 ;  /* 0x00000024000c7c82 */ /* 0x000fe20008000000 */
[----:B------:R-:W-:Y:S01]  /*1db0*/  UMOV UR9, UR33 ;  /* 0x0000002100097c82 */ /* 0x000fe20008000000 */
[----:B------:R-:W-:Y:S01]  /*1dc0*/  UMOV UR10, UR34 ;  /* 0x00000022000a7c82 */ /* 0x000fe20008000000 */
[----:B------:R2:W-:Y:S03]  /*1dd0*/  UTMALDG.3D.MULTICAST [UR32], [UR16], UR13, desc[UR18] ;  /* 0x00001220100073b4 */ /* 0x0005e6000801180d */
[----:B------:R3:W-:Y:S01]  /*1de0*/  UTMALDG.3D.MULTICAST [UR8], [UR14], UR4, desc[UR18] ;  /* 0x000012080e0073b4 */ /* 0x0007e20008011804 */
[----:B--2---:R-:W-:Y:S01]  /*1df0*/  UMOV UR13, UR25 ;  /* 0x00000019000d7c82 */ /* 0x004fe20008000000 */
[----:B---3--:R-:W-:Y:S01]  /*1e00*/  UMOV UR4, UR5 ;  /* 0x0000000500047c82 */ /* 0x008fe20008000000 */
[----:B----4-:R-:W-:Y:S05]  /*1e10*/  BRA.U UP0, `(.L_x_31) ;  /* 0xfffffffd00487547 */ /* 0x010fea000b83ffff */
.L_x_25:
[----:B------:R-:W-:Y:S01]  /*1e20*/  ULEA UR4, UR5, UR6, 0x3 ;  /* 0x0000000605047291 */ /* 0x000fe2000f8e18ff */
[----:B--2---:R-:W-:Y:S01]  /*1e30*/  SHF.L.U32 R0, R12, 0x1f, RZ ;  /* 0x0000001f0c007819 */ /* 0x004fe200000006ff */
[----:B------:R-:W-:Y:S01]  /*1e40*/  @!P1 SYNCS.ARRIVE.TRANS64.A1T0 RZ, [UR6+0x88], RZ ;  /* 0x000088ffffff99a7 */ /* 0x000fe20008100006 */
[----:B------:R-:W-:-:S06]  /*1e50*/  UISETP.GT.AND UP0, UPT, UR43, UR41, UPT ;  /* 0x000000292b00728c */ /* 0x000fcc000bf04270 */
[----:B-1-3--:R1:W2:Y:S03]  /*1e60*/  SYNCS.PHASECHK.TRANS64.TRYWAIT P0, [UR4+0x20], R0 ;  /* 0x00002000ff0075a7 */ /* 0x00a2a60008001104 */
[----:B------:R-:W-:Y:S05]  /*1e70*/  BRA.U !UP0, `(.L_x_32) ;  /* 0x0000000108c47547 */ /* 0x000fea000b800000 */
[----:B------:R-:W-:Y:S01]  /*1e80*/  UIADD3 UR29, UPT, UPT, UR46, UR13, URZ ;  /* 0x0000000d2e1d7290 */ /* 0x000fe2000fffe0ff */
[----:B------:R-:W-:-:S11]  /*1e90*/  UMOV UR4, UR5 ;  /* 0x0000000500047c82 */ /* 0x000fd60008000000 */
.L_x_38:
[----:B------:R-:W-:Y:S01]  /*1ea0*/  ULEA UR17, UR4, UR6, 0x3 ;  /* 0x0000000604117291 */ /* 0x000fe2000f8e18ff */
[----:B--2---:R-:W-:Y:S01]  /*1eb0*/  @!P3 MOV R2, 0x2800 ;  /* 0x000028000002b802 */ /* 0x004fe20000000f00 */
[----:B--2-4-:R-:W-:Y:S10]  /*1ec0*/  @P0 BRA `(.L_x_33) ;  /* 0x00000000000c0947 */ /* 0x014ff40003800000 */
[----:B------:R-:W-:-:S04]  /*1ed0*/  SHF.L.U32 R3, R12, 0x1f, RZ ;  /* 0x0000001f0c037819 */ /* 0x000fc800000006ff */
[----:B------:R-:W2:Y:S02]  /*1ee0*/  SYNCS.PHASECHK.TRANS64.TRYWAIT P0, [UR17+0x20], R3 ;  /* 0x00002003ff0075a7 */ /* 0x000ea40008001111 */
[----:B--2---:R-:W-:Y:S05]  /*1ef0*/  @!P0 BRA `(.L_x_34) ;  /* 0x0000007800508947 */ /* 0x004fea0003800000 */
.L_x_33:
[----:B------:R2:W-:Y:S01]  /*1f00*/  @!P3 SYNCS.ARRIVE.TRANS64 RZ, [UR17], R2 ;  /* 0x00000002ffffb9a7 */ /* 0x0005e20008000011 */
[----:B------:R-:W-:-:S04]  /*1f10*/  ULOP3.LUT UR5, UR26, 0x2, URZ, 0xfc, !UPT ;  /* 0x000000021a057892 */ /* 0x000fc8000f8efcff */
[----:B------:R-:W-:-:S09]  /*1f20*/  UISETP.NE.AND UP0, UPT, UR5, 0x2, UPT ;  /* 0x000000020500788c */ /* 0x000fd2000bf05270 */
[----:B------:R-:W-:Y:S05]  /*1f30*/  BRA.U UP0, `(.L_x_35) ;  /* 0x0000000100047547 */ /* 0x000fea000b800000 */
[----:B------:R-:W-:Y:S05]  /*1f40*/  BPT.TRAP 0x1 ;  /* 0x000000040000795c */ /* 0x000fea0000300000 */
.L_x_35:
[----:B------:R-:W-:Y:S04]  /*1f50*/  BSSY.RECONVERGENT B0, `(.L_x_36) ;  /* 0x0000003000007945 */ /* 0x000fe80003800200 */
[----:B------:R-:W-:Y:S05]  /*1f60*/  @P2 BRA `(.L_x_37) ;  /* 0x0000000000042947 */ /* 0x000fea0003800000 */
[----:B------:R-:W-:Y:S05]  /*1f70*/  BPT.TRAP 0x1 ;  /* 0x000000040000795c */ /* 0x000fea0000300000 */
.L_x_37:
[----:B------:R-:W-:Y:S05]  /*1f80*/  BSYNC.RECONVERGENT B0 ;  /* 0x0000000000007941 */ /* 0x000fea0003800200 */
.L_x_36:
        /* <DEDUP_REMOVED lines=11> */
[----:B-1----:R-:W-:Y:S01]  /*2040*/  SHF.L.U32 R0, R12, 0x1f, RZ ;  /* 0x0000001f0c007819 */ /* 0x002fe200000006ff */
[----:B------:R-:W-:Y:S02]  /*2050*/  UIADD3.X UR15, UPT, UPT, URZ, UR31, URZ, UP0, !UPT ;  /* 0x0000001fff0f7290 */ /* 0x000fe400087fe4ff */
[----:B------:R-:W-:Y:S01]  /*2060*/  ULEA UR8, UR4, UR27, 0xd ;  /* 0x0000001b04087291 */ /* 0x000fe2000f8e68ff */
[----:B------:R3:W4:Y:S01]  /*2070*/  SYNCS.PHASECHK.TRANS64.TRYWAIT P0, [UR7+0x20], R0 ;  /* 0x00002000ff0075a7 */ /* 0x0007220008001107 */
[----:B------:R-:W-:-:S02]  /*2080*/  UISETP.NE.AND UP0, UPT, UR13, UR29, UPT ;  /* 0x0000001d0d00728c */ /* 0x000fc4000bf05270 */
[----:B------:R-:W-:Y:S02]  /*2090*/  UIADD3 UR16, UPT, UPT, UR6, 0x6400, UR16 ;  /* 0x0000640006107890 */ /* 0x000fe4000fffe010 */
[----:B------:R-:W-:Y:S02]  /*20a0*/  UIADD3.X UR23, UPT, UPT, URZ, UR31, URZ, UP1, !UPT ;  /* 0x0000001fff177290 */ /* 0x000fe40008ffe4ff */
        /* <DEDUP_REMOVED lines=8> */
[----:B------:R-:W-:Y:S01]  /*2130*/  UMOV UR9, UR17 ;  /* 0x0000001100097c82 */ /* 0x000fe20008000000 */
[----:B------:R-:W-:Y:S01]  /*2140*/  UMOV UR10, UR18 ;  /* 0x00000012000a7c82 */ /* 0x000fe20008000000 */
[----:B------:R-:W-:Y:S01]  /*2150*/  UTMALDG.3D.MULTICAST [UR16], [UR22], UR7, desc[UR32] ;  /* 0x00002010160073b4 */ /* 0x000fe20008011807 */
[----:B------:R1:W-:Y:S02]  /*2160*/  UTMALDG.3D.MULTICAST [UR8], [UR14], UR4, desc[UR32] ;  /* 0x000020080e0073b4 */ /* 0x0003e40008011804 */
[----:B-1----:R-:W-:Y:S01]  /*2170*/  UMOV UR4, UR5 ;  /* 0x0000000500047c82 */ /* 0x002fe20008000000 */
[----:B---3--:R-:W-:Y:S05]  /*2180*/  BRA.U UP0, `(.L_x_38) ;  /* 0xfffffffd00447547 */ /* 0x008fea000b83ffff */
.L_x_32:
[C---:B------:R-:W-:Y:S01]  /*2190*/  LEA R3, R11.reuse, UR6, 0x3 ;  /* 0x000000060b037c11 */ /* 0x040fe2000f8e18ff */
[----:B------:R-:W-:Y:S01]  /*21a0*/  NOP ;  /* 0x0000000000007918 */ /* 0x000fe20000000000 */
[----:B-1----:R-:W-:Y:S02]  /*21b0*/  SHF.L.U32 R0, R10, 0x1f, RZ ;  /* 0x0000001f0a007819 */ /* 0x002fe400000006ff */
[----:B------:R-:W-:Y:S02]  /*21c0*/  LEA R4, R11, UR6, 0x4 ;  /* 0x000000060b047c11 */ /* 0x000fe4000f8e20ff */
[----:B--2-4-:R-:W1:Y:S02]  /*21d0*/  SYNCS.PHASECHK.TRANS64.TRYWAIT P0, [R3+URZ+0x90], R0 ;  /* 0x00009000030075a7 */ /* 0x014e6400080011ff */
[----:B-1----:R-:W-:Y:S05]  /*21e0*/  @!P0 BRA `(.L_x_39) ;  /* 0x0000007400ac8947 */ /* 0x002fea0003800000 */
.L_x_135:
[----:B------:R-:W2:Y:S01]  /*21f0*/  LDS.128 R4, [R4+0x120] ;  /* 0x0001200004047984 */ /* 0x000ea20000000c00 */
[----:B------:R-:W-:Y:S01]  /*2200*/  UISETP.GE.AND UP0, UPT, UR42, 0x1, UPT ;  /* 0x000000012a00788c */ /* 0x000fe2000bf06270 */
[----:B------:R-:W-:Y:S01]  /*2210*/  @!PT LDS RZ, [RZ] ;  /* 0x00000000fffff984 */ /* 0x000fe20000000800 */
[----:B------:R-:W-:Y:S01]  /*2220*/  @!PT LDS RZ, [RZ] ;  /* 0x00000000fffff984 */ /* 0x000fe20000000800 */
[----:B------:R-:W-:Y:S01]  /*2230*/  @!PT LDS RZ, [RZ] ;  /* 0x00000000fffff984 */ /* 0x000fe20000000800 */
[----:B------:R-:W-:Y:S01]  /*2240*/  @!PT LDS RZ, [RZ] ;  /* 0x00000000fffff984 */ /* 0x000fe20000000800 */
[----:B------:R3:W-:Y:S06]  /*2250*/  MEMBAR.ALL.CTA ;  /* 0x0000000000007992 */ /* 0x0007ec0000008000 */
[----:B---3--:R-:W3:Y:S01]  /*2260*/  FENCE.VIEW.ASYNC.S ;  /* 0x00000000000073c6 */ /* 0x008ee20000000000 */
[----:B--2---:R-:W-:-:S13]  /*2270*/  LOP3.LUT P0, RZ, R6, 0x1, RZ, 0xc0, !PT ;  /* 0x0000000106ff7812 */ /* 0x004fda000780c0ff */
[----:B---3--:R-:W-:Y:S01]  /*2280*/  VOTEU.ANY UP1, P0 ;  /* 0x0000000000ff7886 */ /* 0x008fe20000020100 */
[----:B------:R-:W-:-:S13]  /*2290*/  PLOP3.LUT P0, PT, PT, PT, UP1, 0x80, 0x8 ;  /* 0x000000000008781c */ /* 0x000fda0003f0f018 */
[----:B-1----:R-:W-:Y:S02]  /*22a0*/  @P0 LOP3.LUT R0, R5, 0xffff, RZ, 0xc0, !PT ;  /* 0x0000ffff05000812 */ /* 0x002fe400078ec0ff */
[----:B------:R-:W-:Y:S02]  /*22b0*/  @P0 MOV R2, R4 ;  /* 0x0000000400020202 */ /* 0x000fe40000000f00 */
[----:B------:R-:W-:Y:S01]  /*22c0*/  @P0 R2UR UR7, R0 ;  /* 0x00000000000702ca */ /* 0x000fe200000e0000 */
[----:B------:R-:W-:Y:S01]  /*22d0*/  VIADD R0, R3, 0xa0 ;  /* 0x000000a003007836 */ /* 0x000fe20000000000 */
[----:B------:R-:W-:Y:S02]  /*22e0*/  @P0 SHF.R.U32.HI R4, RZ, 0x10, R5 ;  /* 0x00000010ff040819 */ /* 0x000fe40000011605 */
[----:B------:R-:W-:Y:S02]  /*22f0*/  @P0 R2UR UR8, R2 ;  /* 0x00000000020802ca */ /* 0x000fe400000e0000 */
[----:B------:R-:W-:-:S02]  /*2300*/  PRMT R0, RZ, 0x654, R0 ;  /* 0x00000654ff007816 */ /* 0x000fc40000000000 */
[----:B------:R-:W-:Y:S02]  /*2310*/  @P0 R2UR UR4, R4 ;  /* 0x00000000040402ca */ /* 0x000fe400000e0000 */
[----:B------:R1:W-:Y:S03]  /*2320*/  SYNCS.ARRIVE.TRANS64.RED.A1T0 RZ, [R0+URZ], RZ ;  /* 0x000000ff00ff79a7 */ /* 0x0003e600081004ff */
[----:B------:R-:W-:-:S04]  /*2330*/  @UP1 UMOV UR37, UR7 ;  /* 0x0000000700251c82 */ /* 0x000fc80008000000 */
[----:B------:R-:W-:-:S04]  /*2340*/  @UP1 UMOV UR38, UR8 ;  /* 0x0000000800261c82 */ /* 0x000fc80008000000 */
[----:B------:R-:W-:Y:S01]  /*2350*/  @UP1 UMOV UR36, UR4 ;  /* 0x0000000400241c82 */ /* 0x000fe20008000000 */
[----:B------:R-:W-:Y:S05]  /*2360*/  BRA.U !UP0, `(.L_x_40) ;  /* 0x0000000108d47547 */ /* 0x000fea000b800000 */
[----:B------:R-:W2:Y:S01]  /*2370*/  LDCU.128 UR12, c[0x0][0xb10] ;  /* 0x00016200ff0c77ac */ /* 0x000ea20008000c00 */
[----:B------:R-:W3:Y:S01]  /*2380*/  LDCU UR29, c[0x0][0xb20] ;  /* 0x00016400ff1d77ac */ /* 0x000ee20008000800 */
[----:B------:R-:W4:Y:S01]  /*2390*/  LDCU UR20, c[0x0][0xb0c] ;  /* 0x00016180ff1477ac */ /* 0x000f220008000800 */
[----:B------:R-:W1:Y:S01]  /*23a0*/  LDCU.64 UR10, c[0x0][0xb28] ;  /* 0x00016500ff0a77ac */ /* 0x000e620008000a00 */
[----:B------:R-:W-:Y:S02]  /*23b0*/  UISETP.NE.AND UP3, UPT, UR42, 0x1, UPT ;  /* 0x000000012a00788c */ /* 0x000fe4000bf65270 */
[----:B--2---:R-:W-:Y:S02]  /*23c0*/  UIMAD.WIDE.U32 UR16, UR39, UR15, URZ ;  /* 0x0000000f271072a5 */ /* 0x004fe4000f8e00ff */
[----:B------:R-:W-:Y:S02]  /*23d0*/  UIMAD.WIDE.U32 UR8, UR40, UR12, URZ ;  /* 0x0000000c280872a5 */ /* 0x000fe4000f8e00ff */
[----:B------:R-:W-:-:S02]  /*23e0*/  UISETP.NE.AND UP0, UPT, UR14, 0x1, UPT ;  /* 0x000000010e00788c */ /* 0x000fc4000bf05270 */
[----:B------:R-:W-:Y:S01]  /*23f0*/  UIMAD.WIDE.U32 UR22, UR37, UR15, URZ ;  /* 0x0000000f251672a5 */ /* 0x000fe2000f8e00ff */
[----:B------:R-:W-:Y:S02]  /*2400*/  UMOV UR16, UR17 ;  /* 0x0000001100107c82 */ /* 0x000fe40008000000 */
[----:B------:R-:W-:Y:S01]  /*2410*/  UMOV UR8, UR9 ;  /* 0x0000000900087c82 */ /* 0x000fe20008000000 */
[----:B---3--:R-:W-:Y:S02]  /*2420*/  USHF.R.U32.HI UR16, URZ, UR29, UR16 ;  /* 0x0000001dff107299 */ /* 0x008fe40008011610 */
[----:B----4-:R-:W-:Y:S02]  /*2430*/  UISETP.NE.AND UP2, UPT, UR20, 0x1, UPT ;  /* 0x000000011400788c */ /* 0x010fe4000bf45270 */
[----:B------:R-:W-:Y:S02]  /*2440*/  USHF.R.U32.HI UR8, URZ, UR13, UR8 ;  /* 0x0000000dff087299 */ /* 0x000fe40008011608 */
[----:B------:R-:W-:-:S02]  /*2450*/  USEL UR7, UR39, UR16, !UP0 ;  /* 0x0000001027077287 */ /* 0x000fc4000c000000 */
[----:B------:R-:W-:Y:S02]  /*2460*/  USEL UR8, UR40, UR8, !UP2 ;  /* 0x0000000828087287 */ /* 0x000fe4000d000000 */
[----:B-1----:R-:W-:Y:S01]  /*2470*/  UIMAD.WIDE.U32 UR16, UR7, UR10, URZ ;  /* 0x0000000a071072a5 */ /* 0x002fe2000f8e00ff */
[----:B------:R-:W-:Y:S01]  /*2480*/  UMOV UR4, UR23 ;  /* 0x0000001700047c82 */ /* 0x000fe20008000000 */
[----:B------:R-:W-:Y:S02]  /*2490*/  UIMAD.WIDE.U32 UR18, UR38, UR12, URZ ;  /* 0x0000000c261272a5 */ /* 0x000fe4000f8e00ff */
[----:B------:R-:W-:-:S03]  /*24a0*/  UIMAD.WIDE.U32 UR22, UR8, UR10, URZ ;  /* 0x0000000a081672a5 */ /* 0x000fc6000f8e00ff */
[----:B------:R-:W-:Y:S01]  /*24b0*/  UMOV UR16, UR17 ;  /* 0x0000001100107c82 */ /* 0x000fe20008000000 */
[----:B------:R-:W-:Y:S02]  /*24c0*/  USHF.R.U32.HI UR4, URZ, UR29, UR4 ;  /* 0x0000001dff047299 */ /* 0x000fe40008011604 */
[----:B------:R-:W-:Y:S01]  /*24d0*/  @UP3 USHF.R.U32.HI UR7, URZ, UR11, UR16 ;  /* 0x0000000bff073299 */ /* 0x000fe20008011610 */
[----:B------:R-:W-:Y:S01]  /*24e0*/  UMOV UR18, UR19 ;  /* 0x0000001300127c82 */ /* 0x000fe20008000000 */
[----:B------:R-:W-:Y:S01]  /*24f0*/  UMOV UR22, UR23 ;  /* 0x0000001700167c82 */ /* 0x000fe20008000000 */
[----:B------:R-:W-:Y:S02]  /*2500*/  USHF.R.U32.HI UR13, URZ, UR13, UR18 ;  /* 0x0000000dff0d7299 */ /* 0x000fe40008011612 */
[----:B------:R-:W-:Y:S02]  /*2510*/  USEL UR4, UR37, UR4, !UP0 ;  /* 0x0000000425047287 */ /* 0x000fe4000c000000 */
[----:B------:R-:W-:-:S02]  /*2520*/  @UP3 USHF.R.U32.HI UR8, URZ, UR11, UR22 ;  /* 0x0000000bff083299 */ /* 0x000fc40008011616 */
[----:B------:R-:W-:Y:S02]  /*2530*/  UIMAD UR9, UR42, UR7, URZ ;  /* 0x000000072a0972a4 */ /* 0x000fe4000f8e02ff */
[----:B------:R-:W-:Y:S02]  /*2540*/  USEL UR7, UR38, UR13, !UP2 ;  /* 0x0000000d26077287 */ /* 0x000fe4000d000000 */
[----:B------:R-:W-:Y:S02]  /*2550*/  UIMAD UR12, UR42, UR8, URZ ;  /* 0x000000082a0c72a4 */ /* 0x000fe4000f8e02ff */
[----:B------:R-:W-:Y:S02]  /*2560*/  UISETP.GE.AND UP0, UPT, UR4, UR9, UPT ;  /* 0x000000090400728c */ /* 0x000fe4000bf06270 */
[----:B------:R-:W-:Y:S02]  /*2570*/  UIMAD.WIDE.U32 UR16, UR4, UR10, URZ ;  /* 0x0000000a041072a5 */ /* 0x000fe4000f8e00ff */
[----:B------:R-:W-:-:S02]  /*2580*/  UISETP.GE.OR UP0, UPT, UR7, UR12, UP0 ;  /* 0x0000000c0700728c */ /* 0x000fc40008706670 */
        /* <DEDUP_REMOVED lines=19> */
.L_x_40:
[----:B------:R-:W2:Y:S02]  /*26c0*/  LDCU UR4, c[0x0][0xb30] ;  /* 0x00016600ff0477ac */ /* 0x000ea40008000800 */
[----:B--2---:R-:W-:-:S09]  /*26d0*/  UISETP.NE.AND UP0, UPT, UR4, 0x1, UPT ;  /* 0x000000010400788c */ /* 0x004fd2000bf05270 */
[----:B------:R-:W-:Y:S05]  /*26e0*/  BRA.U UP0, `(.L_x_41) ;  /* 0x0000000100447547 */ /* 0x000fea000b800000 */
        /* <DEDUP_REMOVED lines=17> */
.L_x_41:
[----:B------:R-:W-:Y:S01]  /*2800*/  VIADD R11, R11, 0x1 ;  /* 0x000000010b0b7836 */ /* 0x000fe20000000000 */
[----:B------:R-:W-:Y:S02]  /*2810*/  R2UR UR7, R77 ;  /* 0x000000004d0772ca */ /* 0x000fe400000e0000 */
[----:B------:R-:W-:Y:S02]  /*2820*/  R2UR UR4, R76 ;  /* 0x000000004c0472ca */ /* 0x000fe400000e0000 */
[C---:B------:R-:W-:Y:S02]  /*2830*/  ISETP.NE.AND P0, PT, R11.reuse, 0x2, PT ;  /* 0x000000020b00780c */ /* 0x040fe40003f05270 */
[----:B------:R-:W-:Y:S02]  /*2840*/  PLOP3.LUT P1, PT, PT, PT, PT, 0x80, 0x8 ;  /* 0x000000000008781c */ /* 0x000fe40003f2f070 */
[----:B-1----:R-:W-:Y:S02]  /*2850*/  SEL R0, RZ, 0x1, P0 ;  /* 0x00000001ff007807 */ /* 0x002fe40000000000 */
[----:B------:R-:W-:-:S02]  /*2860*/  SEL R11, R11, RZ, P0 ;  /* 0x000000ff0b0b7207 */ /* 0x000fc40000000000 */
[----:B------:R-:W-:Y:S01]  /*2870*/  LOP3.LUT R10, R10, R0, RZ, 0x3c, !PT ;  /* 0x000000000a0a7212 */ /* 0x000fe200078e3cff */
[----:B------:R-:W-:Y:S02]  /*2880*/  UIADD3 UR16, UPT, UPT, UR38, UR7, URZ ;  /* 0x0000000726107290 */ /* 0x000fe4000fffe0ff */
[----:B------:R-:W-:Y:S01]  /*2890*/  UIADD3 UR20, UPT, UPT, UR37, UR4, URZ ;  /* 0x0000000425147290 */ /* 0x000fe2000fffe0ff */
[----:B------:R-:W-:Y:S11]  /*28a0*/  BRA.U UP1, `(.L_x_42) ;  /* 0xfffffff101307547 */ /* 0x000ff6000b83ffff */
[----:B------:R-:W-:Y:S01]  /*28b0*/  UIADD3 UR7, UPT, UPT, UR6, 0x20, URZ ;  /* 0x0000002006077890 */ /* 0x000fe2000fffe0ff */
[----:B------:R-:W-:-:S03]  /*28c0*/  SHF.L.U32 R2, R12, 0x1f, RZ ;  /* 0x0000001f0c027819 */ /* 0x000fc600000006ff */
[----:B------:R-:W-:-:S09]  /*28d0*/  ULEA UR4, UR5, UR7, 0x3 ;  /* 0x0000000705047291 */ /* 0x000fd2000f8e18ff */
[----:B------:R-:W1:Y:S02]  /*28e0*/  SYNCS.PHASECHK.TRANS64.TRYWAIT P0, [UR4], R2 ;  /* 0x00000002ff0075a7 */ /* 0x000e640008001104 */
[----:B-1----:R-:W-:Y:S05]  /*28f0*/  @!P0 BRA `(.L_x_43) ;  /* 0x0000006c00fc8947 */ /* 0x002fea0003800000 */
.L_x_137:
[----:B------:R-:W-:-:S04]  /*2900*/  UIADD3 UR4, UPT, UPT, UR5, 0x1, URZ ;  /* 0x0000000105047890 */ /* 0x000fc8000fffe0ff */
[----:B------:R-:W-:-:S04]  /*2910*/  UISETP.NE.AND UP0, UPT, UR4, 0x4, UPT ;  /* 0x000000040400788c */ /* 0x000fc8000bf05270 */
[----:B------:R-:W-:Y:S02]  /*2920*/  USEL UR6, URZ, 0x1, UP0 ;  /* 0x00000001ff067887 */ /* 0x000fe40008000000 */
[----:B------:R-:W-:-:S04]  /*2930*/  USEL UR4, UR4, URZ, UP0 ;  /* 0x000000ff04047287 */ /* 0x000fc80008000000 */
[----:B------:R-:W-:Y:S01]  /*2940*/  ULEA UR5, UR4, UR7, 0x3 ;  /* 0x0000000704057291 */ /* 0x000fe2000f8e18ff */
[----:B-1----:R-:W-:-:S04]  /*2950*/  LOP3.LUT R2, R12, UR6, RZ, 0x3c, !PT ;  /* 0x000000060c027c12 */ /* 0x002fc8000f8e3cff */
[----:B------:R-:W-:-:S04]  /*2960*/  SHF.L.U32 R3, R2, 0x1f, RZ ;  /* 0x0000001f02037819 */ /* 0x000fc800000006ff */
[----:B------:R-:W1:Y:S02]  /*2970*/  SYNCS.PHASECHK.TRANS64.TRYWAIT P0, [UR5], R3 ;  /* 0x00000003ff0075a7 */ /* 0x000e640008001105 */
[----:B-1----:R-:W-:Y:S05]  /*2980*/  @!P0 BRA `(.L_x_44) ;  /* 0x0000006c00f08947 */ /* 0x002fea0003800000 */
.L_x_139:
[----:B------:R-:W-:-:S04]  /*2990*/  UIADD3 UR4, UPT, UPT, UR4, 0x1, URZ ;  /* 0x0000000104047890 */ /* 0x000fc8000fffe0ff */
[----:B------:R-:W-:-:S04]  /*29a0*/  UISETP.NE.AND UP0, UPT, UR4, 0x4, UPT ;  /* 0x000000040400788c */ /* 0x000fc8000bf05270 */
[----:B------:R-:W-:Y:S02]  /*29b0*/  USEL UR6, URZ, 0x1, UP0 ;  /* 0x00000001ff067887 */ /* 0x000fe40008000000 */
[----:B------:R-:W-:-:S04]  /*29c0*/  USEL UR4, UR4, URZ, UP0 ;  /* 0x000000ff04047287 */ /* 0x000fc80008000000 */
[----:B------:R-:W-:Y:S01]  /*29d0*/  ULEA UR5, UR4, UR7, 0x3 ;  /* 0x0000000704057291 */ /* 0x000fe2000f8e18ff */
[----:B------:R-:W-:-:S04]  /*29e0*/  LOP3.LUT R2, R2, UR6, RZ, 0x3c, !PT ;  /* 0x0000000602027c12 */ /* 0x000fc8000f8e3cff */
[----:B-1----:R-:W-:-:S04]  /*29f0*/  SHF.L.U32 R3, R2, 0x1f, RZ ;  /* 0x0000001f02037819 */ /* 0x002fc800000006ff */
[----:B------:R-:W1:Y:S02]  /*2a00*/  SYNCS.PHASECHK.TRANS64.TRYWAIT P0, [UR5], R3 ;  /* 0x00000003ff0075a7 */ /* 0x000e640008001105 */
[----:B-1----:R-:W-:Y:S05]  /*2a10*/  @!P0 BRA `(.L_x_45) ;  /* 0x0000006c00e48947 */ /* 0x002fea0003800000 */
.L_x_141:
[----:B------:R-:W-:-:S04]  /*2a20*/  UIADD3 UR4, UPT, UPT, UR4, 0x1, URZ ;  /* 0x0000000104047890 */ /* 0x000fc8000fffe0ff */
[----:B------:R-:W-:-:S04]  /*2a30*/  UISETP.NE.AND UP0, UPT, UR4, 0x4, UPT ;  /* 0x000000040400788c */ /* 0x000fc8000bf05270 */
[----:B------:R-:W-:Y:S02]  /*2a40*/  USEL UR5, URZ, 0x1, UP0 ;  /* 0x00000001ff057887 */ /* 0x000fe40008000000 */
[----:B------:R-:W-:-:S04]  /*2a50*/  USEL UR4, UR4, URZ, UP0 ;  /* 0x000000ff04047287 */ /* 0x000fc80008000000 */
[----:B------:R-:W-:Y:S01]  /*2a60*/  ULEA UR4, UR4, UR7, 0x3 ;  /* 0x0000000704047291 */ /* 0x000fe2000f8e18ff */
[----:B------:R-:W-:-:S04]  /*2a70*/  LOP3.LUT R2, R2, UR5, RZ, 0x3c, !PT ;  /* 0x0000000502027c12 */ /* 0x000fc8000f8e3cff */
[----:B------:R-:W-:Y:S01]  /*2a80*/  SHF.L.U32 R2, R2, 0x1f, RZ ;  /* 0x0000001f02027819 */ /* 0x000fe200000006ff */
[----:B-1----:R-:W-:-:S07]  /*2a90*/  IMAD.U32 R0, RZ, RZ, UR4 ;  /* 0x00000004ff007e24 */ /* 0x002fce000f8e00ff */
.L_x_46:
[----:B-1----:R1:W2:Y:S02]  /*2aa0*/  SYNCS.PHASECHK.TRANS64.TRYWAIT P0, [R0+URZ], R2 ;  /* 0x00000002000075a7 */ /* 0x0022a400080011ff */
[----:B--2---:R-:W-:Y:S05]  /*2ab0*/  @!P0 NANOSLEEP.SYNCS 0x989680 ;  /* 0x009896800000895d */ /* 0x004fea0003900000 */
[----:B------:R-:W2:Y:S02]  /*2ac0*/  @!P0 SYNCS.PHASECHK.TRANS64 P0, [R0+URZ], R2 ;  /* 0x00000002000085a7 */ /* 0x000ea400080010ff */
[----:B--2---:R-:W-:Y:S05]  /*2ad0*/  @P0 EXIT ;  /* 0x000000000000094d */ /* 0x004fea0003800000 */
[----:B------:R-:W-:Y:S05]  /*2ae0*/  BRA `(.L_x_46) ;  /* 0xfffffffc00ec7947 */ /* 0x000fea000383ffff */
.L_x_22:
[----:B------:R-:W-:-:S04]  /*2af0*/  UISETP.NE.AND UP0, UPT, UR45, URZ, UPT ;  /* 0x000000ff2d00728c */ /* 0x000fc8000bf05270 */
[----:B------:R-:W-:-:S09]  /*2b00*/  UISETP.NE.OR UP0, UPT, UR17, 0x1, UP0 ;  /* 0x000000011100788c */ /* 0x000fd20008705670 */
[----:B------:R-:W-:Y:S05]  /*2b10*/  BRA.U UP0, `(.L_x_47) ;  /* 0x0000000500487547 */ /* 0x000fea000b800000 */
[----:B------:R-:W-:Y:S01]  /*2b20*/  ISETP.GE.U32.AND P2, PT, R0, 0x4, PT ;  /* 0x000000040000780c */ /* 0x000fe20003f46070 */
[----:B------:R-:W-:Y:S01]  /*2b30*/  IMAD.MOV.U32 R12, RZ, RZ, 0x1 ;  /* 0x00000001ff0c7424 */ /* 0x000fe200078e00ff */
[----:B------:R-:W-:Y:S02]  /*2b40*/  CS2R R10, SRZ ;  /* 0x00000000000a7805 */ /* 0x000fe4000001ff00 */
[----:B------:R-:W-:Y:S01]  /*2b50*/  CS2R R8, SRZ ;  /* 0x0000000000087805 */ /* 0x000fe2000001ff00 */
[----:B------:R-:W-:Y:S01]  /*2b60*/  UMOV UR6, 0x400 ;  /* 0x0000040000067882 */ /* 0x000fe20000000000 */
[----:B------:R-:W-:Y:S01]  /*2b70*/  UMOV UR5, URZ ;  /* 0x000000ff00057c82 */ /* 0x000fe20008000000 */
[----:B------:R-:W-:-:S12]  /*2b80*/  ULEA UR6, UR45, UR6, 0x18 ;  /* 0x000000062d067291 */ /* 0x000fd8000f8ec0ff */
.L_x_51:
[----:B------:R-:W-:Y:S02]  /*2b90*/  LEA R2, R8, UR6, 0x3 ;  /* 0x0000000608027c11 */ /* 0x000fe4000f8e18ff */
[----:B------:R-:W-:-:S03]  /*2ba0*/  SHF.L.U32 R4, R9, 0x1f, RZ ;  /* 0x0000001f09047819 */ /* 0x000fc600000006ff */
[----:B------:R-:W-:Y:S01]  /*2bb0*/  VIADD R5, R2, 0x100 ;  /* 0x0000010002057836 */ /* 0x000fe20000000000 */
[----:B------:R-:W2:Y:S02]  /*2bc0*/  SYNCS.PHASECHK.TRANS64.TRYWAIT P0, [R2+URZ+0xf0], R4 ;  /* 0x0000f004020075a7 */ /* 0x000ea400080011ff */
[----:B--2---:R-:W-:Y:S05]  /*2bd0*/  @!P0 BRA `(.L_x_48) ;  /* 0x0000006c008c8947 */ /* 0x004fea0003800000 */
.L_x_142:
[----:B------:R-:W-:Y:S01]  /*2be0*/  ULEA UR4, UR5, UR6, 0x3 ;  /* 0x0000000605047291 */ /* 0x000fe2000f8e18ff */
[----:B--2---:R-:W-:Y:S01]  /*2bf0*/  PRMT R2, RZ, 0x654, R5 ;  /* 0x00000654ff027816 */ /* 0x004fe20000000005 */
[----:B------:R-:W-:Y:S01]  /*2c00*/  @!P2 IMAD.MOV.U32 R4, RZ, RZ, 0x10 ;  /* 0x00000010ff04a424 */ /* 0x000fe200078e00ff */
[----:B------:R-:W-:Y:S01]  /*2c10*/  SHF.L.U32 R5, R12, 0x1f, RZ ;  /* 0x0000001f0c057819 */ /* 0x000fe200000006ff */
[----:B------:R-:W-:Y:S01]  /*2c20*/  UIADD3 UR7, UPT, UPT, UR4, 0x90, URZ ;  /* 0x0000009004077890 */ /* 0x000fe2000fffe0ff */
[----:B------:R2:W-:Y:S05]  /*2c30*/  SYNCS.ARRIVE.TRANS64.RED.A1T0 RZ, [R2+URZ], RZ ;  /* 0x000000ff02ff79a7 */ /* 0x0005ea00081004ff */
[----:B------:R-:W-:Y:S01]  /*2c40*/  IMAD.U32 R6, RZ, RZ, UR7 ;  /* 0x00000007ff067e24 */ /* 0x000fe2000f8e00ff */
[----:B------:R-:W3:Y:S04]  /*2c50*/  SYNCS.PHASECHK.TRANS64.TRYWAIT P0, [UR4+0xa0], R5 ;  /* 0x0000a005ff0075a7 */ /* 0x000ee80008001104 */
[----:B------:R-:W-:Y:S01]  /*2c60*/  PRMT R6, R0, 0x654, R6 ;  /* 0x0000065400067816 */ /* 0x000fe20000000006 */
[----:B--23--:R-:W-:Y:S06]  /*2c70*/  @!P0 BRA `(.L_x_49) ;  /* 0x0000006c00788947 */ /* 0x00cfec0003800000 */
.L_x_144:
[----:B------:R-:W-:Y:S01]  /*2c80*/  ULEA UR8, UR5, UR6, 0x4 ;  /* 0x0000000605087291 */ /* 0x000fe2000f8e20ff */
[----:B------:R-:W-:Y:S01]  /*2c90*/  SEL R3, R6, R3, !P2 ;  /* 0x0000000306037207 */ /* 0x000fe20005000000 */
[----:B------:R-:W-:Y:S01]  /*2ca0*/  UIADD3 UR9, UPT, UPT, UR4, 0x90, URZ ;  /* 0x0000009004097890 */ /* 0x000fe2000fffe0ff */
[----:B--2---:R-:W-:Y:S01]  /*2cb0*/  LEA R2, R11, UR6, 0x3 ;  /* 0x000000060b027c11 */ /* 0x004fe2000f8e18ff */
[----:B------:R-:W-:Y:S01]  /*2cc0*/  UIADD3 UR8, UPT, UPT, UR8, 0x120, URZ ;  /* 0x0000012008087890 */ /* 0x000fe2000fffe0ff */
[----:B------:R2:W-:Y:S01]  /*2cd0*/  @!P2 SYNCS.ARRIVE.TRANS64.RED RZ, [R3+URZ], R4 ;  /* 0x0000000403ffa9a7 */ /* 0x0005e200080004ff */
[----:B------:R-:W-:Y:S01]  /*2ce0*/  UIADD3 UR4, UPT, UPT, UR5, 0x1, URZ ;  /* 0x0000000105047890 */ /* 0x000fe2000fffe0ff */
[----:B------:R-:W-:-:S03]  /*2cf0*/  VIADD R8, R8, 0x1 ;  /* 0x0000000108087836 */ /* 0x000fc60000000000 */
[----:B------:R-:W-:Y:S02]  /*2d00*/  UISETP.NE.AND UP0, UPT, UR4, 0x2, UPT ;  /* 0x000000020400788c */ /* 0x000fe4000bf05270 */
[----:B------:R-:W-:Y:S01]  /*2d10*/  ISETP.NE.AND P0, PT, R8, 0x2, PT ;  /* 0x000000020800780c */ /* 0x000fe20003f05270 */
[----:B------:R-:W-:Y:S06]  /*2d20*/  UGETNEXTWORKID.BROADCAST [UR8], [UR9] ;  /* 0x00000000080073ca */ /* 0x000fec0008000100 */
[----:B------:R-:W-:Y:S02]  /*2d30*/  USEL UR7, URZ, 0x1, UP0 ;  /* 0x00000001ff077887 */ /* 0x000fe40008000000 */
[----:B------:R-:W-:-:S04]  /*2d40*/  USEL UR5, UR4, URZ, UP0 ;  /* 0x000000ff04057287 */ /* 0x000fc80008000000 */
[----:B------:R-:W-:Y:S02]  /*2d50*/  LOP3.LUT R12, R12, UR7, RZ, 0x3c, !PT ;  /* 0x000000070c0c7c12 */ /* 0x000fe4000f8e3cff */
[----:B--2---:R-:W-:-:S04]  /*2d60*/  SHF.L.U32 R4, R10, 0x1f, RZ ;  /* 0x0000001f0a047819 */ /* 0x004fc800000006ff */
[----:B------:R-:W2:Y:S02]  /*2d70*/  SYNCS.PHASECHK.TRANS64.TRYWAIT P1, [R2+URZ+0x90], R4 ;  /* 0x00009004020075a7 */ /* 0x000ea400080211ff */
[----:B--2---:R-:W-:Y:S05]  /*2d80*/  @!P1 BRA `(.L_x_50) ;  /* 0x0000006c004c9947 */ /* 0x004fea0003800000 */
.L_x_145:
[C---:B--2---:R-:W-:Y:S01]  /*2d90*/  LEA R4, R11.reuse, UR6, 0x4 ;  /* 0x000000060b047c11 */ /* 0x044fe2000f8e20ff */
[----:B------:R-:W-:Y:S01]  /*2da0*/  VIADD R2, R2, 0xa0 ;  /* 0x000000a002027836 */ /* 0x000fe20000000000 */
[----:B------:R-:W-:Y:S01]  /*2db0*/  SEL R8, R8, RZ, P0 ;  /* 0x000000ff08087207 */ /* 0x000fe20000000000 */
[----:B------:R-:W-:-:S03]  /*2dc0*/  VIADD R11, R11, 0x1 ;  /* 0x000000010b0b7836 */ /* 0x000fc60000000000 */
[----:B------:R-:W2:Y:S01]  /*2dd0*/  LDS.128 R4, [R4+0x120] ;  /* 0x0001200004047984 */ /* 0x000ea20000000c00 */
[----:B------:R-:W-:Y:S02]  /*2de0*/  PRMT R2, RZ, 0x654, R2 ;  /* 0x00000654ff027816 */ /* 0x000fe40000000002 */
[C---:B------:R-:W-:Y:S01]  /*2df0*/  ISETP.NE.AND P1, PT, R11.reuse, 0x2, PT ;  /* 0x000000020b00780c */ /* 0x040fe20003f25270 */
[----:B------:R-:W-:Y:S01]  /*2e00*/  @!PT LDS RZ, [RZ] ;  /* 0x00000000fffff984 */ /* 0x000fe20000000800 */
[----:B------:R-:W-:Y:S01]  /*2e10*/  @!PT LDS RZ, [RZ] ;  /* 0x00000000fffff984 */ /* 0x000fe20000000800 */
[----:B------:R-:W-:Y:S01]  /*2e20*/  @!PT LDS RZ, [RZ] ;  /* 0x00000000fffff984 */ /* 0x000fe20000000800 */
[----:B------:R-:W-:Y:S01]  /*2e30*/  @!PT LDS RZ, [RZ] ;  /* 0x00000000fffff984 */ /* 0x000fe20000000800 */
[----:B------:R3:W-:Y:S06]  /*2e40*/  MEMBAR.ALL.CTA ;  /* 0x0000000000007992 */ /* 0x0007ec0000008000 */
[----:B---3--:R-:W3:Y:S01]  /*2e50*/  FENCE.VIEW.ASYNC.S ;  /* 0x00000000000073c6 */ /* 0x008ee20000000000 */
[----:B------:R-:W-:Y:S01]  /*2e60*/  SEL R11, R11, RZ, P1 ;  /* 0x000000ff0b0b7207 */ /* 0x000fe20000800000 */
[----:B---3--:R3:W-:Y:S01]  /*2e70*/  SYNCS.ARRIVE.TRANS64.RED.A1T0 RZ, [R2+URZ], RZ ;  /* 0x000000ff02ff79a7 */ /* 0x0087e200081004ff */
[----:B--2---:R-:W-:-:S02]  /*2e80*/  LOP3.LUT P3, RZ, R6, 0x1, RZ, 0xc0, !PT ;  /* 0x0000000106ff7812 */ /* 0x004fc4000786c0ff */
[----:B------:R-:W-:-:S04]  /*2e90*/  SEL R4, RZ, 0x1, P1 ;  /* 0x00000001ff047807 */ /* 0x000fc80000800000 */
[----:B------:R-:W-:Y:S02]  /*2ea0*/  LOP3.LUT R10, R10, R4, RZ, 0x3c, !PT ;  /* 0x000000040a0a7212 */ /* 0x000fe400078e3cff */
[----:B---3--:R-:W-:-:S04]  /*2eb0*/  SEL R2, RZ, 0x1, P0 ;  /* 0x00000001ff027807 */ /* 0x008fc80000000000 */
[----:B------:R-:W-:Y:S01]  /*2ec0*/  LOP3.LUT R9, R9, R2, RZ, 0x3c, !PT ;  /* 0x0000000209097212 */ /* 0x000fe200078e3cff */
[----:B------:R-:W-:Y:S06]  /*2ed0*/  @P3 BRA `(.L_x_51) ;  /* 0xfffffffc002c3947 */ /* 0x000fec000383ffff */
[----:B------:R-:W-:Y:S01]  /*2ee0*/  ULEA UR4, UR5, UR6, 0x3 ;  /* 0x0000000605047291 */ /* 0x000fe2000f8e18ff */
[----:B------:R-:W-:-:S08]  /*2ef0*/  SHF.L.U32 R2, R12, 0x1f, RZ ;  /* 0x0000001f0c027819 */ /* 0x000fd000000006ff */
[----:B------:R-:W2:Y:S02]  /*2f00*/  SYNCS.PHASECHK.TRANS64 P0, [UR4+0xa0], R2 ;  /* 0x0000a002ff0075a7 */ /* 0x000ea40008001004 */
[----:B--2---:R-:W-:Y:S05]  /*2f10*/  @P0 BRA `(.L_x_52) ;  /* 0x0000000000080947 */ /* 0x004fea0003800000 */
[----:B------:R-:W2:Y:S02]  /*2f20*/  SYNCS.PHASECHK.TRANS64.TRYWAIT P0, [UR4+0xa0], R2 ;  /* 0x0000a002ff0075a7 */ /* 0x000ea40008001104 */
[----:B--2---:R-:W-:Y:S05]  /*2f30*/  @!P0 BRA `(.L_x_53) ;  /* 0x0000006800f48947 */ /* 0x004fea0003800000 */
.L_x_52:
[----:B------:R-:W-:-:S04]  /*2f40*/  UIADD3 UR7, UPT, UPT, UR5, 0x1, URZ ;  /* 0x0000000105077890 */ /* 0x000fc8000fffe0ff */
[----:B------:R-:W-:-:S04]  /*2f50*/  UISETP.NE.AND UP0, UPT, UR7, 0x2, UPT ;  /* 0x000000020700788c */ /* 0x000fc8000bf05270 */
[----:B------:R-:W-:Y:S02]  /*2f60*/  USEL UR8, URZ, 0x1, UP0 ;  /* 0x00000001ff087887 */ /* 0x000fe40008000000 */
[----:B------:R-:W-:-:S04]  /*2f70*/  USEL UR7, UR7, URZ, UP0 ;  /* 0x000000ff07077287 */ /* 0x000fc80008000000 */
[----:B------:R-:W-:Y:S01]  /*2f80*/  ULEA UR7, UR7, UR6, 0x3 ;  /* 0x0000000607077291 */ /* 0x000fe2000f8e18ff */
[----:B--2---:R-:W-:-:S04]  /*2f90*/  LOP3.LUT R2, R12, UR8, RZ, 0x3c, !PT ;  /* 0x000000080c027c12 */ /* 0x004fc8000f8e3cff */
[----:B------:R-:W-:-:S04]  /*2fa0*/  SHF.L.U32 R0, R2, 0x1f, RZ ;  /* 0x0000001f02007819 */ /* 0x000fc800000006ff */
[----:B------:R-:W2:Y:S02]  /*2fb0*/  SYNCS.PHASECHK.TRANS64 P0, [UR7+0xa0], R0 ;  /* 0x0000a000ff0075a7 */ /* 0x000ea40008001007 */
[----:B-12---:R-:W-:Y:S05]  /*2fc0*/  @P0 EXIT ;  /* 0x000000000000094d */ /* 0x006fea0003800000 */
[----:B------:R-:W-:Y:S02]  /*2fd0*/  SHF.L.U32 R2, R2, 0x1f, RZ ;  /* 0x0000001f02027819 */ /* 0x000fe400000006ff */
[----:B------:R-:W-:-:S07]  /*2fe0*/  MOV R0, UR7 ;  /* 0x0000000700007c02 */ /* 0x000fce0008000f00 */
.L_x_54:
[----:B-1----:R1:W2:Y:S02]  /*2ff0*/  SYNCS.PHASECHK.TRANS64.TRYWAIT P0, [R0+URZ+0xa0], R2 ;  /* 0x0000a002000075a7 */ /* 0x0022a400080011ff */
[----:B--2---:R-:W-:Y:S05]  /*3000*/  @!P0 NANOSLEEP.SYNCS 0x989680 ;  /* 0x009896800000895d */ /* 0x004fea0003900000 */
[----:B------:R-:W2:Y:S02]  /*3010*/  @!P0 SYNCS.PHASECHK.TRANS64 P0, [R0+URZ+0xa0], R2 ;  /* 0x0000a002000085a7 */ /* 0x000ea400080010ff */
[----:B--2---:R-:W-:Y:S05]  /*3020*/  @P0 EXIT ;  /* 0x000000000000094d */ /* 0x004fea0003800000 */
[----:B------:R-:W-:Y:S05]  /*3030*/  BRA `(.L_x_54) ;  /* 0xfffffffc00ec7947 */ /* 0x000fea000383ffff */
.L_x_47:
[----:B------:R-:W-:Y:S05]  /*3040*/  BRA.U UP4, `(.L_x_55) ;  /* 0x0000000d04807547 */ /* 0x000fea000b800000 */
[----:B------:R-:W-:Y:S01]  /*3050*/  UMOV UR4, 0x40 ;  /* 0x0000004000047882 */ /* 0x000fe20000000000 */
[----:B------:R-:W-:Y:S01]  /*3060*/  NOP ;  /* 0x0000000000007918 */ /* 0x000fe20000000000 */
[----:B------:R-:W-:Y:S01]  /*3070*/  ULEA UR5, UR45, UR4, 0x18 ;  /* 0x000000042d057291 */ /* 0x000fe2000f8ec0ff */
[----:B------:R-:W-:Y:S02]  /*3080*/  UMOV UR6, 0x400 ;  /* 0x0000040000067882 */ /* 0x000fe40000000000 */
[----:B------:R-:W-:-:S06]  /*3090*/  ULEA UR6, UR45, UR6, 0x18 ;  /* 0x000000062d067291 */ /* 0x000fcc000f8ec0ff */
[----:B------:R-:W2:Y:S02]  /*30a0*/  LDS.U8 R0, [UR5+0x1c] ;  /* 0x00001c05ff007984 */ /* 0x000ea40008000000 */
[----:B--2---:R-:W-:-:S13]  /*30b0*/  ISETP.NE.AND P0, PT, R0, RZ, PT ;  /* 0x000000ff0000720c */ /* 0x004fda0003f05270 */
[----:B------:R-:W-:Y:S05]  /*30c0*/  @P0 BRA `(.L_x_56) ;  /* 0x0000000000580947 */ /* 0x000fea0003800000 */
[----:B------:R-:W-:-:S13]  /*30d0*/  ELECT P0, URZ, PT ;  /* 0x0000000000ff782f */ /* 0x000fda0003800000 */
[----:B------:R-:W-:Y:S05]  /*30e0*/  @!P0 BRA `(.L_x_57) ;  /* 0x0000000000608947 */ /* 0x000fea0003800000 */
[----:B------:R-:W-:Y:S01]  /*30f0*/  UMOV UR4, 0x10 ;  /* 0x0000001000047882 */ /* 0x000fe20000000000 */
[----:B------:R-:W-:Y:S01]  /*3100*/  HFMA2 R0, -RZ, RZ, 0, 5.9604644775390625e-08 ;  /* 0x00000001ff007431 */ /* 0x000fe200000001ff */
[----:B------:R-:W-:-:S03]  /*3110*/  MOV R3, 0xffff ;  /* 0x0000ffff00037802 */ /* 0x000fc60000000f00 */
[----:B------:R-:W-:Y:S04]  /*3120*/  DEPBAR.LE SB2, 0x36 ;  /* 0x0000ad800000791a */ /* 0x000fe80000000000 */
[----:B------:R-:W2:Y:S02]  /*3130*/  UTCATOMSWS.FIND_AND_SET.ALIGN UP0, UR4, UR4 ;  /* 0x00000004000475e3 */ /* 0x000ea40008000800 */
[----:B--2---:R-:W-:Y:S01]  /*3140*/  MOV R4, UR4 ;  /* 0x0000000400047c02 */ /* 0x004fe20008000f00 */
[----:B------:R-:W-:Y:S06]  /*3150*/  BRA.U UP0, `(.L_x_58) ;  /* 0x0000000100187547 */ /* 0x000fec000b800000 */
.L_x_59:
[----:B------:R-:W-:Y:S05]  /*3160*/  NANOSLEEP 0x64 ;  /* 0x000000640000795d */ /* 0x000fea0003800000 */
[----:B------:R-:W-:-:S05]  /*3170*/  UMOV UR4, 0x10 ;  /* 0x0000001000047882 */ /* 0x000fca0000000000 */
[----:B------:R-:W-:Y:S04]  /*3180*/  DEPBAR.LE SB2, 0x36 ;  /* 0x0000ad800000791a */ /* 0x000fe80000000000 */
[----:B------:R-:W2:Y:S02]  /*3190*/  UTCATOMSWS.FIND_AND_SET.ALIGN UP0, UR4, UR4 ;  /* 0x00000004000475e3 */ /* 0x000ea40008000800 */
[----:B--2---:R-:W-:Y:S01]  /*31a0*/  MOV R4, UR4 ;  /* 0x0000000400047c02 */ /* 0x004fe20008000f00 */
[----:B------:R-:W-:Y:S05]  /*31b0*/  BRA.U !UP0, `(.L_x_59) ;  /* 0xfffffffd08e87547 */ /* 0x000fea000b83ffff */
.L_x_58:
[-C--:B------:R-:W-:Y:S02]  /*31c0*/  SHF.L.U32 R3, R3, R4.reuse, RZ ;  /* 0x0000000403037219 */ /* 0x080fe400000006ff */
[----:B------:R-:W-:Y:S01]  /*31d0*/  SHF.L.U32 R0, R0, R4, RZ ;  /* 0x0000000400007219 */ /* 0x000fe200000006ff */
[----:B------:R-:W-:Y:S02]  /*31e0*/  IMAD.SHL.U32 R4, R4, 0x20, RZ ;  /* 0x0000002004047824 */ /* 0x000fe400078e00ff */
[----:B------:R2:W-:Y:S04]  /*31f0*/  ATOMS.OR RZ, [UR5+0x14], R3 ;  /* 0x00001403ffff798c */ /* 0x0005e8000b000005 */
[----:B------:R2:W-:Y:S04]  /*3200*/  ATOMS.OR RZ, [UR5+0x18], R0 ;  /* 0x00001800ffff798c */ /* 0x0005e8000b000005 */
[----:B------:R2:W-:Y:S01]  /*3210*/  STS [UR6+0x140], R4 ;  /* 0x00014004ff007988 */ /* 0x0005e20008000806 */
[----:B------:R-:W-:Y:S05]  /*3220*/  BRA `(.L_x_57) ;  /* 0x0000000000107947 */ /* 0x000fea0003800000 */
.L_x_56:
[----:B------:R-:W-:Y:S02]  /*3230*/  MOV R0, 0xffffffff ;  /* 0xffffffff00007802 */ /* 0x000fe40000000f00 */
[----:B------:R-:W-:-:S03]  /*3240*/  MOV R4, 0x3270 ;  /* 0x0000327000047802 */ /* 0x000fc60000000f00 */
[----:B------:R2:W-:Y:S04]  /*3250*/  STS [UR6+0x140], R0 ;  /* 0x00014000ff007988 */ /* 0x0005e80008000806 */
[----:B-12--5:R-:W-:Y:S05]  /*3260*/  CALL.REL.NOINC `($__internal_1_$__cuda_sm10x_tcgen05_guardrail_trap_phase_invalid_during_alloc) ;  /* 0x00000070003c7944 */ /* 0x026fea0003c00000 */
.L_x_57:
[----:B------:R-:W-:Y:S05]  /*3270*/  WARPSYNC.ALL ;  /* 0x0000000000007948 */ /* 0x000fea0003800000 */
[----:B------:R-:W3:Y:S01]  /*3280*/  S2UR UR4, SR_CgaCtaId ;  /* 0x00000000000479c3 */ /* 0x000ee20000008800 */
[----:B------:R-:W-:Y:S01]  /*3290*/  UMOV UR13, 0x400 ;  /* 0x00000400000d7882 */ /* 0x000fe20000000000 */
[----:B------:R-:W-:-:S06]  /*32a0*/  NOP ;  /* 0x0000000000007918 */ /* 0x000fcc0000000000 */
[----:B------:R-:W-:Y:S06]  /*32b0*/  BAR.ARV 0x6, 0xa0 ;  /* 0x0182800000007b1d */ /* 0x000fec0000002000 */
[----:B------:R-:W4:Y:S01]  /*32c0*/  LDCU UR5, c[0x0][0x38c] ;  /* 0x00007180ff0577ac */ /* 0x000f220008000800 */
[----:B------:R-:W-:Y:S01]  /*32d0*/  LOP3.LUT R2, R2, 0xffff, RZ, 0xc0, !PT ;  /* 0x0000ffff02027812 */ /* 0x000fe200078ec0ff */
[----:B------:R-:W-:Y:S01]  /*32e0*/  IMAD.MOV.U32 R11, RZ, RZ, 0x1 ;  /* 0x00000001ff0b7424 */ /* 0x000fe200078e00ff */
[----:B------:R-:W-:Y:S01]  /*32f0*/  CS2R R8, SRZ ;  /* 0x0000000000087805 */ /* 0x000fe2000001ff00 */
[----:B------:R-:W1:Y:S01]  /*3300*/  LDCU UR8, c[0x0][0x38c] ;  /* 0x00007180ff0877ac */ /* 0x000e620008000800 */
[----:B------:R-:W-:Y:S01]  /*3310*/  R2UR UR15, R2 ;  /* 0x00000000020f72ca */ /* 0x000fe200000e0000 */
[----:B------:R-:W-:Y:S01]  /*3320*/  IMAD.MOV.U32 R10, RZ, RZ, RZ ;  /* 0x000000ffff0a7224 */ /* 0x000fe200078e00ff */
[----:B------:R-:W-:Y:S01]  /*3330*/  UMOV UR18, URZ ;  /* 0x000000ff00127c82 */ /* 0x000fe20008000000 */
[----:B------:R-:W-:Y:S01]  /*3340*/  UMOV UR10, URZ ;  /* 0x000000ff000a7c82 */ /* 0x000fe20008000000 */
[----:B---3--:R-:W-:Y:S01]  /*3350*/  ULEA UR13, UR4, UR13, 0x18 ;  /* 0x0000000d040d7291 */ /* 0x008fe2000f8ec0ff */
[----:B------:R-:W-:Y:S01]  /*3360*/  UMOV UR20, 0x0 ;  /* 0x0000000000147882 */ /* 0x000fe20000000000 */
[----:B------:R-:W-:-:S02]  /*3370*/  UMOV UR21, 0x44004a0 ;  /* 0x044004a000157882 */ /* 0x000fc40000000000 */
[----:B------:R-:W-:Y:S02]  /*3380*/  UIADD3 UR6, UPT, UPT, UR13, 0x6400, URZ ;  /* 0x000064000d067890 */ /* 0x000fe4000fffe0ff */
[----:B------:R-:W-:Y:S02]  /*3390*/  UIADD3 UR7, UPT, UPT, UR13, 0x8400, URZ ;  /* 0x000084000d077890 */ /* 0x000fe4000fffe0ff */
[----:B----4-:R-:W-:Y:S01]  /*33a0*/  UIADD3 UR5, UPT, UPT, UR5, 0x1f, URZ ;  /* 0x0000001f05057890 */ /* 0x010fe2000fffe0ff */
[----:B--2---:R-:W2:Y:S01]  /*33b0*/  LDS R0, [UR13+0x140] ;  /* 0x0001400dff007984 */ /* 0x004ea20008000800 */
[----:B------:R-:W-:Y:S02]  /*33c0*/  USHF.R.U32.HI UR6, URZ, 0x4, UR6 ;  /* 0x00000004ff067899 */ /* 0x000fe40008011606 */
[----:B------:R-:W-:Y:S02]  /*33d0*/  USHF.R.S32.HI UR4, URZ, 0x1f, UR5 ;  /* 0x0000001fff047899 */ /* 0x000fe40008011405 */
[----:B------:R-:W-:-:S02]  /*33e0*/  ULOP3.LUT UR6, UR6, 0x3fff, URZ, 0xc0, !UPT ;  /* 0x00003fff06067892 */ /* 0x000fc4000f8ec0ff */
[----:B------:R-:W-:Y:S02]  /*33f0*/  ULEA.HI UR4, UR4, UR5, URZ, 0x5 ;  /* 0x0000000504047291 */ /* 0x000fe4000f8f28ff */
[----:B------:R-:W-:Y:S02]  /*3400*/  USHF.R.U32.HI UR5, URZ, 0x4, UR7 ;  /* 0x00000004ff057899 */ /* 0x000fe40008011607 */
[----:B------:R-:W-:Y:S02]  /*3410*/  USHF.R.S32.HI UR22, URZ, 0x5, UR4 ;  /* 0x00000005ff167899 */ /* 0x000fe40008011404 */
[----:B------:R-:W-:Y:S02]  /*3420*/  ULOP3.LUT UR5, UR5, 0x3fff, URZ, 0xc0, !UPT ;  /* 0x00003fff05057892 */ /* 0x000fe4000f8ec0ff */
[----:B------:R-:W-:Y:S02]  /*3430*/  UISETP.LT.AND UP0, UPT, UR22, 0x1, UPT ;  /* 0x000000011600788c */ /* 0x000fe4000bf01270 */
[----:B------:R-:W-:-:S02]  /*3440*/  ULOP3.LUT UR16, UR6, 0x10000, URZ, 0xfc, !UPT ;  /* 0x0001000006107892 */ /* 0x000fc4000f8efcff */
[----:B------:R-:W-:Y:S02]  /*3450*/  USEL UR23, UR22, 0x1, !UP0 ;  /* 0x0000000116177887 */ /* 0x000fe4000c000000 */
[----:B------:R-:W-:Y:S02]  /*3460*/  ULOP3.LUT UR17, UR5, 0x10000, URZ, 0xfc, !UPT ;  /* 0x0001000005117892 */ /* 0x000fe4000f8efcff */
[----:B------:R-:W-:Y:S02]  /*3470*/  UIADD3 UR23, UPT, UPT, -UR23, URZ, URZ ;  /* 0x000000ff17177290 */ /* 0x000fe4000fffe1ff */
[----:B-1----:R-:W-:Y:S01]  /*3480*/  UISETP.GE.AND UP4, UPT, UR8, 0x1, UPT ;  /* 0x000000010800788c */ /* 0x002fe2000bf86270 */
[----:B--2---:R-:W-:-:S15]  /*3490*/  R2UR UR24, R0 ;  /* 0x00000000001872ca */ /* 0x004fde00000e0000 */
.L_x_66:
[----:B------:R-:W-:Y:S02]  /*34a0*/  LEA R0, R10, UR13, 0x3 ;  /* 0x0000000d0a007c11 */ /* 0x000fe4000f8e18ff */
[----:B------:R-:W-:Y:S02]  /*34b0*/  SHF.L.U32 R2, R9, 0x1f, RZ ;  /* 0x0000001f09027819 */ /* 0x000fe400000006ff */
[----:B------:R-:W-:Y:S01]  /*34c0*/  PLOP3.LUT P0, PT, PT, PT, UP4, 0x80, 0x8 ;  /* 0x000000000008781c */ /* 0x000fe20003f0f048 */
[----:B------:R-:W-:Y:S01]  /*34d0*/  VIADD R3, R0, 0xa0 ;  /* 0x000000a000037836 */ /* 0x000fe20000000000 */
[----:B-1----:R-:W1:Y:S02]  /*34e0*/  SYNCS.PHASECHK.TRANS64.TRYWAIT P1, [R0+URZ+0x90], R2 ;  /* 0x00009002000075a7 */ /* 0x002e6400080211ff */
[----:B-1-3--:R-:W-:Y:S09]  /*34f0*/  @!P1 BRA `(.L_x_60) ;  /* 0x00000064009c9947 */ /* 0x00aff20003800000 */
.L_x_147:
[----:B------:R-:W-:Y:S01]  /*3500*/  LEA R4, R10, UR13, 0x4 ;  /* 0x0000000d0a047c11 */ /* 0x000fe2000f8e20ff */
[----:B------:R-:W-:Y:S01]  /*3510*/  @UP4 ULEA UR4, UR10, UR13, 0x3 ;  /* 0x0000000d0a044291 */ /* 0x000fe2000f8e18ff */
[----:B------:R-:W-:Y:S01]  /*3520*/  PLOP3.LUT P2, PT, PT, PT, PT, 0x80, 0x8 ;  /* 0x000000000008781c */ /* 0x000fe20003f4f070 */
[----:B------:R-:W-:Y:S01]  /*3530*/  ULEA UR19, UR18, UR13, 0x3 ;  /* 0x0000000d12137291 */ /* 0x000fe2000f8e18ff */
[----:B------:R-:W-:Y:S02]  /*3540*/  PRMT R3, RZ, 0x654, R3 ;  /* 0x00000654ff037816 */ /* 0x000fe40000000003 */
[----:B------:R-:W2:Y:S01]  /*3550*/  LDS.128 R4, [R4+0x120] ;  /* 0x0001200004047984 */ /* 0x000ea20000000c00 */
[----:B-1----:R-:W-:Y:S02]  /*3560*/  @P0 SHF.L.U32 R2, R8, 0x1f, RZ ;  /* 0x0000001f08020819 */ /* 0x002fe400000006ff */
[----:B------:R-:W-:Y:S01]  /*3570*/  SHF.L.U32 R0, R11, 0x1f, RZ ;  /* 0x0000001f0b007819 */ /* 0x000fe200000006ff */
[----:B------:R-:W-:Y:S01]  /*3580*/  @!PT LDS RZ, [RZ] ;  /* 0x00000000fffff984 */ /* 0x000fe20000000800 */
[----:B------:R-:W-:Y:S01]  /*3590*/  @!PT LDS RZ, [RZ] ;  /* 0x00000000fffff984 */ /* 0x000fe20000000800 */
[----:B------:R-:W-:Y:S01]  /*35a0*/  @!PT LDS RZ, [RZ] ;  /* 0x00000000fffff984 */ /* 0x000fe20000000800 */
[----:B------:R-:W-:Y:S01]  /*35b0*/  @!PT LDS RZ, [RZ] ;  /* 0x00000000fffff984 */ /* 0x000fe20000000800 */
[----:B------:R1:W-:Y:S06]  /*35c0*/  MEMBAR.ALL.CTA ;  /* 0x0000000000007992 */ /* 0x0003ec0000008000 */
[----:B-1----:R-:W1:Y:S02]  /*35d0*/  FENCE.VIEW.ASYNC.S ;  /* 0x00000000000073c6 */ /* 0x002e640000000000 */
[----:B-1----:R1:W-:Y:S01]  /*35e0*/  SYNCS.ARRIVE.TRANS64.RED.A1T0 RZ, [R3+URZ], RZ ;  /* 0x000000ff03ff79a7 */ /* 0x0023e200081004ff */
[----:B------:R1:W3:Y:S01]  /*35f0*/  @P0 SYNCS.PHASECHK.TRANS64.TRYWAIT P2, [UR4], R2 ;  /* 0x00000002ff0005a7 */ /* 0x0002e20008041104 */
[----:B--2---:R-:W-:Y:S01]  /*3600*/  LOP3.LUT P1, RZ, R6, 0x1, RZ, 0xc0, !PT ;  /* 0x0000000106ff7812 */ /* 0x004fe2000782c0ff */
[----:B------:R-:W2:Y:S02]  /*3610*/  SYNCS.PHASECHK.TRANS64.TRYWAIT P0, [UR19+0xd0], R0 ;  /* 0x0000d000ff0075a7 */ /* 0x000ea40008001113 */
[----:B-123--:R-:W-:Y:S10]  /*3620*/  @!P0 BRA `(.L_x_61) ;  /* 0x0000006400648947 */ /* 0x00eff40003800000 */
.L_x_149:
[----:B------:R-:W-:Y:S01]  /*3630*/  IADD3 R10, PT, PT, R10, 0x1, RZ ;  /* 0x000000010a0a7810 */ /* 0x000fe20007ffe0ff */
[----:B------:R-:W-:Y:S06]  /*3640*/  BRA.U !UP4, `(.L_x_62) ;  /* 0x000000010ca07547 */ /* 0x000fec000b800000 */
[----:B------:R-:W-:Y:S02]  /*3650*/  ULEA.HI UR4, UR18, UR18, URZ, 0x1 ;  /* 0x0000001212047291 */ /* 0x000fe4000f8f08ff */
[----:B------:R-:W-:Y:S02]  /*3660*/  UPLOP3.LUT UP2, UPT, UPT, UPT, UPT, 0x40, 0x4 ;  /* 0x000000000004789c */ /* 0x000fe40003f4e870 */
[----:B------:R-:W-:Y:S02]  /*3670*/  USHF.L.U32 UR5, UR4, 0x7, URZ ;  /* 0x0000000704057899 */ /* 0x000fe400080006ff */
[----:B------:R-:W-:Y:S02]  /*3680*/  ULOP3.LUT UR14, UR4, 0xffe, URZ, 0xc0, !UPT ;  /* 0x00000ffe040e7892 */ /* 0x000fe4000f8ec0ff */
[----:B------:R-:W-:Y:S02]  /*3690*/  ULOP3.LUT UR4, UR5, 0xffffff00, URZ, 0xc0, !UPT ;  /* 0xffffff0005047892 */ /* 0x000fe4000f8ec0ff */
[----:B------:R-:W-:-:S02]  /*36a0*/  UIADD3 UR14, UPT, UPT, -UR14, UR18, URZ ;  /* 0x000000120e0e7290 */ /* 0x000fc4000fffe1ff */
[----:B------:R-:W-:Y:S01]  /*36b0*/  UIADD3 UR4, UPT, UPT, UR24, UR4, URZ ;  /* 0x0000000418047290 */ /* 0x000fe2000fffe0ff */
[----:B------:R-:W-:Y:S01]  /*36c0*/  UMOV UR12, UR23 ;  /* 0x00000017000c7c82 */ /* 0x000fe20008000000 */
[----:B------:R-:W-:Y:S02]  /*36d0*/  UMOV UR11, UR22 ;  /* 0x00000016000b7c82 */ /* 0x000fe40008000000 */
[----:B------:R-:W-:Y:S01]  /*36e0*/  ULEA UR14, UR14, UR4, 0x14 ;  /* 0x000000040e0e7291 */ /* 0x000fe2000f8ea0ff */
[----:B------:R-:W-:-:S11]  /*36f0*/  UMOV UR5, UR10 ;  /* 0x0000000a00057c82 */ /* 0x000fd60008000000 */
.L_x_65:
[----:B------:R-:W-:Y:S02]  /*3700*/  UIADD3 UR12, UPT, UPT, UR12, 0x1, URZ ;  /* 0x000000010c0c7890 */ /* 0x000fe4000fffe0ff */
[----:B--2---:R-:W-:Y:S02]  /*3710*/  ULEA UR6, UR5, UR13, 0x3 ;  /* 0x0000000d05067291 */ /* 0x004fe4000f8e18ff */
[----:B------:R-:W-:Y:S01]  /*3720*/  UISETP.NE.AND UP3, UPT, UR12, URZ, UPT ;  /* 0x000000ff0c00728c */ /* 0x000fe2000bf65270 */
[----:B---3--:R-:W-:Y:S10]  /*3730*/  @P2 BRA `(.L_x_63) ;  /* 0x00000000000c2947 */ /* 0x008ff40003800000 */
[----:B-1----:R-:W-:Y:S04]  /*3740*/  SHF.L.U32 R2, R8, 0x1f, RZ ;  /* 0x0000001f08027819 */ /* 0x002fe800000006ff */
[----:B------:R-:W1:Y:S02]  /*3750*/  SYNCS.PHASECHK.TRANS64.TRYWAIT P0, [UR6], R2 ;  /* 0x00000002ff0075a7 */ /* 0x000e640008001106 */
[----:B-1----:R-:W-:Y:S05]  /*3760*/  @!P0 BRA `(.L_x_64) ;  /* 0x00000064002c8947 */ /* 0x002fea0003800000 */
.L_x_63:
[----:B------:R-:W-:Y:S01]  /*3770*/  UISETP.NE.AND UP0, UPT, UR11, 0x1, UPT ;  /* 0x000000010b00788c */ /* 0x000fe2000bf05270 */
[----:B------:R-:W-:Y:S01]  /*3780*/  PLOP3.LUT P2, PT, PT, PT, PT, 0x80, 0x8 ;  /* 0x000000000008781c */ /* 0x000fe20003f4f070 */
[----:B------:R-:W-:Y:S02]  /*3790*/  UIADD3 UR4, UPT, UPT, UR5, 0x1, URZ ;  /* 0x0000000105047890 */ /* 0x000fe4000fffe0ff */
[----:B------:R-:W-:Y:S02]  /*37a0*/  ULEA UR8, UR5, UR17, 0x9 ;  /* 0x0000001105087291 */ /* 0x000fe4000f8e48ff */
[----:B------:R-:W-:Y:S01]  /*37b0*/  UISETP.NE.AND UP1, UPT, UR4, 0x4, UPT ;  /* 0x000000040400788c */ /* 0x000fe2000bf25270 */
[----:B------:R-:W-:Y:S01]  /*37c0*/  PLOP3.LUT P0, PT, PT, PT, UP0, 0x80, 0x8 ;  /* 0x000000000008781c */ /* 0x000fe20003f0f008 */
[----:B------:R-:W-:Y:S02]  /*37d0*/  UIADD3 UR11, UPT, UPT, UR11, -0x1, URZ ;  /* 0xffffffff0b0b7890 */ /* 0x000fe4000fffe0ff */
[----:B------:R-:W-:Y:S02]  /*37e0*/  USEL UR7, URZ, 0x1, UP1 ;  /* 0x00000001ff077887 */ /* 0x000fe40008800000 */
[----:B------:R-:W-:Y:S01]  /*37f0*/  USEL UR10, UR4, URZ, UP1 ;  /* 0x000000ff040a7287 */ /* 0x000fe20008800000 */
[----:B------:R-:W-:Y:S03]  /*3800*/  UMOV UR9, 0xc0004010 ;  /* 0xc000401000097882 */ /* 0x000fe60000000000 */
[----:B------:R-:W-:Y:S01]  /*3810*/  @UP0 ULEA UR4, UR10, UR13, 0x3 ;  /* 0x0000000d0a040291 */ /* 0x000fe2000f8e18ff */
[----:B------:R-:W-:Y:S01]  /*3820*/  LOP3.LUT R8, R8, UR7, RZ, 0x3c, !PT ;  /* 0x0000000708087c12 */ /* 0x000fe2000f8e3cff */
[----:B------:R-:W-:Y:S03]  /*3830*/  UMOV UR7, 0xc0004010 ;  /* 0xc000401000077882 */ /* 0x000fe60000000000 */
[----:B-1----:R-:W-:Y:S04]  /*3840*/  @P0 SHF.L.U32 R0, R8, 0x1f, RZ ;  /* 0x0000001f08000819 */ /* 0x002fe800000006ff */
[----:B------:R2:W3:Y:S01]  /*3850*/  @P0 SYNCS.PHASECHK.TRANS64.TRYWAIT P2, [UR4], R0 ;  /* 0x00000000ff0005a7 */ /* 0x0004e20008041104 */
[----:B------:R-:W-:Y:S02]  /*3860*/  UIADD3 UR4, UPT, UPT, UR6, 0x20, URZ ;  /* 0x0000002006047890 */ /* 0x000fe4000fffe0ff */
[----:B------:R-:W-:Y:S03]  /*3870*/  ULEA UR6, UR5, UR16, 0x7 ;  /* 0x0000001005067291 */ /* 0x000fe6000f8e38ff */
[----:B------:R-:W-:Y:S06]  /*3880*/  UMOV UR5, UR10 ;  /* 0x0000000a00057c82 */ /* 0x000fec0008000000 */
[----:B------:R2:W-:Y:S01]  /*3890*/  UTCIMMA gdesc[UR6], gdesc[UR8], tmem[UR14], tmem[UR20], idesc[UR21], UP2 ;  /* 0x00ff1408060075ea */ /* 0x0005e2000900010e */
[----:B------:R-:W-:Y:S01]  /*38a0*/  UPLOP3.LUT UP2, UPT, UPT, UPT, UPT, 0x80, 0x8 ;  /* 0x000000000008789c */ /* 0x000fe20003f4f070 */
[----:B------:R2:W-:Y:S01]  /*38b0*/  UTCBAR.MULTICAST [UR4], URZ, UR15 ;  /* 0x000000ff040073e9 */ /* 0x0005e2000800080f */
[----:B------:R-:W-:Y:S09]  /*38c0*/  BRA.U UP3, `(.L_x_65) ;  /* 0xfffffffd038c7547 */ /* 0x000ff2000b83ffff */
.L_x_62:
[----:B--2---:R-:W-:Y:S01]  /*38d0*/  UIADD3 UR4, UPT, UPT, UR18, 0x1, URZ ;  /* 0x0000000112047890 */ /* 0x004fe2000fffe0ff */
[C---:B------:R-:W-:Y:S01]  /*38e0*/  ISETP.NE.AND P0, PT, R10.reuse, 0x2, PT ;  /* 0x000000020a00780c */ /* 0x040fe20003f05270 */
[----:B------:R-:W-:Y:S02]  /*38f0*/  UIADD3 UR5, UPT, UPT, UR19, 0xb0, URZ ;  /* 0x000000b013057890 */ /* 0x000fe4000fffe0ff */
[----:B------:R-:W-:Y:S01]  /*3900*/  UISETP.NE.AND UP0, UPT, UR4, 0x4, UPT ;  /* 0x000000040400788c */ /* 0x000fe2000bf05270 */
[----:B-1----:R-:W-:Y:S02]  /*3910*/  SEL R0, RZ, 0x1, P0 ;  /* 0x00000001ff007807 */ /* 0x002fe40000000000 */
[----:B------:R-:W-:Y:S01]  /*3920*/  SEL R10, R10, RZ, P0 ;  /* 0x000000ff0a0a7207 */ /* 0x000fe20000000000 */
[----:B------:R-:W-:Y:S01]  /*3930*/  USEL UR6, URZ, 0x1, UP0 ;  /* 0x00000001ff067887 */ /* 0x000fe20008000000 */
[----:B------:R-:W-:Y:S01]  /*3940*/  LOP3.LUT R9, R9, R0, RZ, 0x3c, !PT ;  /* 0x0000000009097212 */ /* 0x000fe200078e3cff */
[----:B------:R-:W-:Y:S01]  /*3950*/  USEL UR18, UR4, URZ, UP0 ;  /* 0x000000ff04127287 */ /* 0x000fe20008000000 */
[----:B------:R1:W-:Y:S03]  /*3960*/  UTCBAR [UR5], URZ ;  /* 0x000000ff050073e9 */ /* 0x0003e600080000ff */
[----:B------:R-:W-:Y:S01]  /*3970*/  LOP3.LUT R11, R11, UR6, RZ, 0x3c, !PT ;  /* 0x000000060b0b7c12 */ /* 0x000fe2000f8e3cff */
[----:B------:R-:W-:Y:S07]  /*3980*/  @P1 BRA `(.L_x_66) ;  /* 0xfffffff800c41947 */ /* 0x000fee000383ffff */
[----:B------:R-:W2:Y:S01]  /*3990*/  S2UR UR8, SR_CgaCtaId ;  /* 0x00000000000879c3 */ /* 0x000ea20000008800 */
[----:B------:R-:W-:Y:S01]  /*39a0*/  ELECT P0, URZ, PT ;  /* 0x0000000000ff782f */ /* 0x000fe20003800000 */
[----:B------:R-:W-:Y:S01]  /*39b0*/  IMAD.MOV.U32 R0, RZ, RZ, 0x1 ;  /* 0x00000001ff007424 */ /* 0x000fe200078e00ff */
[----:B------:R-:W-:Y:S01]  /*39c0*/  UIADD3 UR13, UPT, UPT, UR13, 0xd0, URZ ;  /* 0x000000d00d0d7890 */ /* 0x000fe2000fffe0ff */
[----:B------:R-:W-:Y:S01]  /*39d0*/  SHF.L.U32 R2, R11, 0x1f, RZ ;  /* 0x0000001f0b027819 */ /* 0x000fe200000006ff */
[----:B------:R-:W-:-:S03]  /*39e0*/  UMOV UR4, 0x40 ;  /* 0x0000004000047882 */ /* 0x000fc60000000000 */
[----:B------:R-:W-:Y:S01]  /*39f0*/  UVIRTCOUNT.DEALLOC.SMPOOL 0x80 ;  /* 0x000000800000784c */ /* 0x000fe20000000000 */
[----:B--2---:R-:W-:Y:S02]  /*3a00*/  ULEA UR8, UR8, UR4, 0x18 ;  /* 0x0000000408087291 */ /* 0x004fe4000f8ec0ff */
[----:B------:R-:W-:-:S07]  /*3a10*/  ULEA UR4, UR18, UR13, 0x3 ;  /* 0x0000000d12047291 */ /* 0x000fce000f8e18ff */
[----:B------:R2:W-:Y:S02]  /*3a20*/  @P0 STS.U8 [UR8+0x1c], R0 ;  /* 0x00001c00ff000988 */ /* 0x0005e40008000008 */
[----:B------:R-:W4:Y:S02]  /*3a30*/  SYNCS.PHASECHK.TRANS64.TRYWAIT P0, [UR4], R2 ;  /* 0x00000002ff0075a7 */ /* 0x000f240008001104 */
[----:B--2-4-:R-:W-:Y:S05]  /*3a40*/  @!P0 BRA `(.L_x_67) ;  /* 0x00000060008c8947 */ /* 0x014fea0003800000 */
.L_x_152:
[----:B------:R-:W-:-:S04]  /*3a50*/  UIADD3 UR4, UPT, UPT, UR18, 0x1, URZ ;  /* 0x0000000112047890 */ /* 0x000fc8000fffe0ff */
[----:B------:R-:W-:-:S04]  /*3a60*/  UISETP.NE.AND UP0, UPT, UR4, 0x4, UPT ;  /* 0x000000040400788c */ /* 0x000fc8000bf05270 */
[----:B------:R-:W-:Y:S02]  /*3a70*/  USEL UR6, URZ, 0x1, UP0 ;  /* 0x00000001ff067887 */ /* 0x000fe40008000000 */
[----:B------:R-:W-:-:S04]  /*3a80*/  USEL UR4, UR4, URZ, UP0 ;  /* 0x000000ff04047287 */ /* 0x000fc80008000000 */
[----:B-1----:R-:W-:Y:S01]  /*3a90*/  ULEA UR5, UR4, UR13, 0x3 ;  /* 0x0000000d04057291 */ /* 0x002fe2000f8e18ff */
[----:B--2---:R-:W-:-:S04]  /*3aa0*/  LOP3.LUT R2, R11, UR6, RZ, 0x3c, !PT ;  /* 0x000000060b027c12 */ /* 0x004fc8000f8e3cff */
[----:B------:R-:W-:-:S04]  /*3ab0*/  SHF.L.U32 R3, R2, 0x1f, RZ ;  /* 0x0000001f02037819 */ /* 0x000fc800000006ff */
[----:B------:R-:W1:Y:S02]  /*3ac0*/  SYNCS.PHASECHK.TRANS64.TRYWAIT P0, [UR5], R3 ;  /* 0x00000003ff0075a7 */ /* 0x000e640008001105 */
[----:B-1----:R-:W-:Y:S05]  /*3ad0*/  @!P0 BRA `(.L_x_68) ;  /* 0x0000006000808947 */ /* 0x002fea0003800000 */
.L_x_154:
        /* <DEDUP_REMOVED lines=9> */
.L_x_156:
[----:B------:R-:W-:-:S04]  /*3b70*/  UIADD3 UR4, UPT, UPT, UR4, 0x1, URZ ;  /* 0x0000000104047890 */ /* 0x000fc8000fffe0ff */
[----:B------:R-:W-:-:S04]  /*3b80*/  UISETP.NE.AND UP0, UPT, UR4, 0x4, UPT ;  /* 0x000000040400788c */ /* 0x000fc8000bf05270 */
[----:B------:R-:W-:Y:S02]  /*3b90*/  USEL UR5, URZ, 0x1, UP0 ;  /* 0x00000001ff057887 */ /* 0x000fe40008000000 */
[----:B------:R-:W-:-:S04]  /*3ba0*/  USEL UR4, UR4, URZ, UP0 ;  /* 0x000000ff04047287 */ /* 0x000fc80008000000 */
[----:B------:R-:W-:Y:S01]  /*3bb0*/  ULEA UR4, UR4, UR13, 0x3 ;  /* 0x0000000d04047291 */ /* 0x000fe2000f8e18ff */
[----:B------:R-:W-:-:S04]  /*3bc0*/  LOP3.LUT R2, R2, UR5, RZ, 0x3c, !PT ;  /* 0x0000000502027c12 */ /* 0x000fc8000f8e3cff */
[----:B------:R-:W-:-:S04]  /*3bd0*/  SHF.L.U32 R2, R2, 0x1f, RZ ;  /* 0x0000001f02027819 */ /* 0x000fc800000006ff */
[----:B------:R-:W2:Y:S02]  /*3be0*/  SYNCS.PHASECHK.TRANS64.TRYWAIT P0, [UR4], R2 ;  /* 0x00000002ff0075a7 */ /* 0x000ea40008001104 */
[----:B--2---:R-:W-:Y:S05]  /*3bf0*/  @!P0 BRA `(.L_x_70) ;  /* 0x0000006000688947 */ /* 0x004fea0003800000 */
.L_x_158:
[----:B------:R-:W-:Y:S01]  /*3c00*/  NOP ;  /* 0x0000000000007918 */ /* 0x000fe20000000000 */
[----:B-1----:R-:W1:Y:S01]  /*3c10*/  LDS R0, [UR8+0x14] ;  /* 0x00001408ff007984 */ /* 0x002e620008000800 */
[----:B------:R-:W-:Y:S01]  /*3c20*/  ULOP3.LUT UR4, UR24, 0xffff, URZ, 0xc0, !UPT ;  /* 0x0000ffff18047892 */ /* 0x000fe2000f8ec0ff */
[----:B------:R-:W-:Y:S01]  /*3c30*/  UMOV UR5, 0xffff ;  /* 0x0000ffff00057882 */ /* 0x000fe20000000000 */
[----:B------:R-:W-:Y:S02]  /*3c40*/  UMOV UR6, 0x1 ;  /* 0x0000000100067882 */ /* 0x000fe40000000000 */
[----:B------:R-:W-:-:S04]  /*3c50*/  USHF.R.U32.HI UR4, URZ, 0x5, UR4 ;  /* 0x00000005ff047899 */ /* 0x000fc80008011604 */
[----:B------:R-:W-:Y:S02]  /*3c60*/  USHF.L.U32 UR5, UR5, UR4, URZ ;  /* 0x0000000405057299 */ /* 0x000fe400080006ff */
[----:B------:R-:W-:-:S04]  /*3c70*/  USHF.L.U32 UR4, UR6, UR4, URZ ;  /* 0x0000000406047299 */ /* 0x000fc800080006ff */
[----:B-1----:R-:W-:-:S04]  /*3c80*/  LOP3.LUT R0, R0, UR5, RZ, 0xc0, !PT ;  /* 0x0000000500007c12 */ /* 0x002fc8000f8ec0ff */
[----:B------:R-:W-:-:S13]  /*3c90*/  ISETP.NE.AND P0, PT, R0, UR5, PT ;  /* 0x0000000500007c0c */ /* 0x000fda000bf05270 */
[----:B------:R-:W-:Y:S05]  /*3ca0*/  @P0 BRA `(.L_x_71) ;  /* 0x0000000000580947 */ /* 0x000fea0003800000 */
[----:B------:R-:W1:Y:S02]  /*3cb0*/  LDS R0, [UR8+0x18] ;  /* 0x00001808ff007984 */ /* 0x000e640008000800 */
[----:B-1----:R-:W-:-:S04]  /*3cc0*/  LOP3.LUT R0, R0, UR4, RZ, 0xc0, !PT ;  /* 0x0000000400007c12 */ /* 0x002fc8000f8ec0ff */
[----:B------:R-:W-:-:S13]  /*3cd0*/  ISETP.NE.AND P0, PT, R0, UR4, PT ;  /* 0x0000000400007c0c */ /* 0x000fda000bf05270 */
[----:B------:R-:W-:Y:S05]  /*3ce0*/  @P0 BRA `(.L_x_72) ;  /* 0x00000000003c0947 */ /* 0x000fea0003800000 */
[----:B------:R-:W1:Y:S01]  /*3cf0*/  S2R R2, SR_LANEID ;  /* 0x0000000000027919 */ /* 0x000e620000000000 */
[----:B------:R-:W-:-:S06]  /*3d00*/  ULOP3.LUT UR5, URZ, UR5, URZ, 0x33, !UPT ;  /* 0x00000005ff057292 */ /* 0x000fcc000f8e33ff */
[----:B------:R-:W-:-:S04]  /*3d10*/  IMAD.U32 R0, RZ, RZ, UR5 ;  /* 0x00000005ff007e24 */ /* 0x000fc8000f8e00ff */
[----:B------:R2:W4:Y:S02]  /*3d20*/  REDUX UR7, R0 ;  /* 0x00000000000773c4 */ /* 0x0005240000000000 */
[----:B------:R1:W-:Y:S01]  /*3d30*/  UTCATOMSWS.AND URZ, UR5 ;  /* 0x0000000500ff79e3 */ /* 0x0003e20008000000 */
[----:B--2---:R-:W-:Y:S01]  /*3d40*/  LOP3.LUT R0, RZ, UR4, RZ, 0x33, !PT ;  /* 0x00000004ff007c12 */ /* 0x004fe2000f8e33ff */
[----:B------:R-:W-:Y:S02]  /*3d50*/  VOTEU.ANY UR4, UPT, PT ;  /* 0x0000000000047886 */ /* 0x000fe400038e0100 */
[----:B------:R-:W-:Y:S02]  /*3d60*/  UFLO.U32 UR4, UR4 ;  /* 0x00000004000472bd */ /* 0x000fe400080e0000 */
[----:B------:R-:W2:Y:S04]  /*3d70*/  REDUX UR6, R0 ;  /* 0x00000000000673c4 */ /* 0x000ea80000000000 */
[----:B-1----:R-:W-:-:S02]  /*3d80*/  ISETP.EQ.U32.AND P0, PT, R2, UR4, PT ;  /* 0x0000000402007c0c */ /* 0x002fc4000bf02070 */
[----:B----4-:R-:W-:-:S11]  /*3d90*/  MOV R2, UR7 ;  /* 0x0000000700027c02 */ /* 0x010fd60008000f00 */
[----:B------:R1:W-:Y:S01]  /*3da0*/  @P0 ATOMS.AND RZ, [UR8+0x14], R2 ;  /* 0x00001402ffff098c */ /* 0x0003e2000a800008 */
[----:B--2---:R-:W-:-:S05]  /*3db0*/  IMAD.U32 R0, RZ, RZ, UR6 ;  /* 0x00000006ff007e24 */ /* 0x004fca000f8e00ff */
[----:B------:R1:W-:Y:S01]  /*3dc0*/  @P0 ATOMS.AND RZ, [UR8+0x18], R0 ;  /* 0x00001800ffff098c */ /* 0x0003e2000a800008 */
[----:B------:R-:W-:Y:S05]  /*3dd0*/  BRA `(.L_x_73) ;  /* 0x0000000000147947 */ /* 0x000fea0003800000 */
.L_x_72:
[----:B------:R-:W-:Y:S02]  /*3de0*/  MOV R2, 0x3e00 ;  /* 0x00003e0000027802 */ /* 0x000fe40000000f00 */
[----:B---3-5:R-:W-:Y:S05]  /*3df0*/  CALL.REL.NOINC `($__internal_0_$__cuda_sm10x_tcgen05_guardrail_trap_col_being_dealloced_not_returned_by_alloc) ;  /* 0x00000064004c7944 */ /* 0x028fea0003c00000 */
[----:B------:R-:W-:Y:S05]  /*3e00*/  BRA `(.L_x_73) ;  /* 0x0000000000087947 */ /* 0x000fea0003800000 */
.L_x_71:
[----:B------:R-:W-:Y:S02]  /*3e10*/  MOV R2, 0x3e30 ;  /* 0x00003e3000027802 */ /* 0x000fe40000000f00 */
[----:B---3-5:R-:W-:Y:S05]  /*3e20*/  CALL.REL.NOINC `($__internal_2_$__cuda_sm10x_tcgen05_guardrail_trap_unallocated_columns_being_dealloced) ;  /* 0x0000006400587944 */ /* 0x028fea0003c00000 */
.L_x_73:
[----:B------:R-:W-:Y:S01]  /*3e30*/  NOP ;  /* 0x0000000000007918 */ /* 0x000fe20000000000 */
[----:B------:R-:W-:Y:S05]  /*3e40*/  EXIT ;  /* 0x000000000000794d */ /* 0x000fea0003800000 */
.L_x_55:
[----:B------:R-:W-:-:S09]  /*3e50*/  UISETP.NE.OR UP0, UPT, UR17, 0x3, !UP3 ;  /* 0x000000031100788c */ /* 0x000fd2000df05670 */
[----:B------:R-:W-:Y:S05]  /*3e60*/  BRA.U UP0, `(.L_x_74) ;  /* 0x0000001100587547 */ /* 0x000fea000b800000 */
[----:B------:R-:W2:Y:S01]  /*3e70*/  LDCU UR31, c[0x0][0x370] ;  /* 0x00006e00ff1f77ac */ /* 0x000ea20008000800 */
[----:B------:R-:W3:Y:S01]  /*3e80*/  LDC.64 R16, c[0x0][0x348] ;  /* 0x0000d200ff107b82 */ /* 0x000ee20000000a00 */
[----:B------:R-:W-:Y:S02]  /*3e90*/  HFMA2 R13, -RZ, RZ, 0, 0 ;  /* 0x00000000ff0d7431 */ /* 0x000fe400000001ff */
[----:B------:R-:W-:Y:S01]  /*3ea0*/  IMAD.MOV.U32 R15, RZ, RZ, 0x1 ;  /* 0x00000001ff0f7424 */ /* 0x000fe200078e00ff */
[----:B------:R-:W2:Y:S01]  /*3eb0*/  LDCU.128 UR48, c[0x0][0xb10] ;  /* 0x00016200ff3077ac */ /* 0x000ea20008000c00 */
[----:B------:R-:W-:Y:S01]  /*3ec0*/  IMAD.MOV.U32 R14, RZ, RZ, RZ ;  /* 0x000000ffff0e7224 */ /* 0x000fe200078e00ff */
[----:B------:R-:W-:Y:S01]  /*3ed0*/  MOV R7, 0x1000 ;  /* 0x0000100000077802 */ /* 0x000fe20000000f00 */
[----:B------:R-:W4:Y:S01]  /*3ee0*/  LDCU UR30, c[0x0][0x374] ;  /* 0x00006e80ff1e77ac */ /* 0x000f220008000800 */
[----:B------:R-:W1:Y:S01]  /*3ef0*/  LDC.64 R2, c[0x0][0x888] ;  /* 0x00022200ff027b82 */ /* 0x000e620000000a00 */
[----:B------:R-:W4:Y:S01]  /*3f00*/  LDCU UR15, c[0x0][0xb0c] ;  /* 0x00016180ff0f77ac */ /* 0x000f220008000800 */
[----:B------:R-:W3:Y:S06]  /*3f10*/  LDCU UR40, c[0x0][0xb20] ;  /* 0x00016400ff2877ac */ /* 0x000eec0008000800 */
[----:B------:R-:W1:Y:S01]  /*3f20*/  LDC.64 R4, c[0x0][0x890] ;  /* 0x00022400ff047b82 */ /* 0x000e620000000a00 */
[----:B------:R-:W3:Y:S01]  /*3f30*/  LDCU UR4, c[0x0][0xb30] ;  /* 0x00016600ff0477ac */ /* 0x000ee20008000800 */
[----:B------:R-:W-:Y:S01]  /*3f40*/  UMOV UR21, 0x400 ;  /* 0x0000040000157882 */ /* 0x000fe20000000000 */
[----:B--2---:R-:W-:-:S02]  /*3f50*/  UIMAD.WIDE.U32 UR6, UR31, UR48, URZ ;  /* 0x000000301f0672a5 */ /* 0x004fc4000f8e00ff */
[----:B----4-:R-:W-:Y:S02]  /*3f60*/  UIMAD.WIDE.U32 UR8, UR30, UR51, URZ ;  /* 0x000000331e0872a5 */ /* 0x010fe4000f8e00ff */
[----:B------:R-:W-:Y:S02]  /*3f70*/  ULEA UR21, UR45, UR21, 0x18 ;  /* 0x000000152d157291 */ /* 0x000fe4000f8ec0ff */
[----:B------:R-:W-:Y:S02]  /*3f80*/  UPLOP3.LUT UP3, UPT, UPT, UPT, UPT, 0x40, 0x4 ;  /* 0x000000000004789c */ /* 0x000fe40003f6e870 */
[----:B------:R-:W-:Y:S01]  /*3f90*/  UIADD3 UR37, UPT, UPT, UR21, 0x58, URZ ;  /* 0x0000005815257890 */ /* 0x000fe2000fffe0ff */
[----:B------:R-:W-:Y:S01]  /*3fa0*/  UMOV UR6, UR7 ;  /* 0x0000000700067c82 */ /* 0x000fe20008000000 */
[----:B------:R-:W-:Y:S01]  /*3fb0*/  UMOV UR38, UR9 ;  /* 0x0000000900267c82 */ /* 0x000fe20008000000 */
[----:B------:R-:W-:Y:S02]  /*3fc0*/  UISETP.GE.AND UP0, UPT, UR42, 0x1, UPT ;  /* 0x000000012a00788c */ /* 0x000fe4000bf06270 */
[----:B------:R-:W-:Y:S01]  /*3fd0*/  UISETP.NE.AND UP4, UPT, UR42, 0x1, UPT ;  /* 0x000000012a00788c */ /* 0x000fe2000bf85270 */
[----:B------:R-:W2:Y:S01]  /*3fe0*/  LDCU.64 UR22, c[0x0][0xb28] ;  /* 0x00016500ff1677ac */ /* 0x000ea20008000a00 */
[----:B------:R-:W-:-:S02]  /*3ff0*/  UISETP.NE.AND UP6, UPT, UR15, 0x1, UPT ;  /* 0x000000010f00788c */ /* 0x000fc4000bfc5270 */
[----:B------:R-:W-:Y:S02]  /*4000*/  UISETP.NE.AND UP5, UPT, UR50, 0x1, UPT ;  /* 0x000000013200788c */ /* 0x000fe4000bfa5270 */
[----:B------:R-:W-:Y:S02]  /*4010*/  UIADD3 UR33, UPT, UPT, UR21, 0x40, URZ ;  /* 0x0000004015217890 */ /* 0x000fe4000fffe0ff */
[----:B------:R-:W-:Y:S02]  /*4020*/  UIADD3 UR25, UPT, UPT, UR21, 0x48, URZ ;  /* 0x0000004815197890 */ /* 0x000fe4000fffe0ff */
[----:B------:R-:W-:Y:S02]  /*4030*/  UIADD3 UR17, UPT, UPT, UR21, 0x50, URZ ;  /* 0x0000005015117890 */ /* 0x000fe4000fffe0ff */
[----:B------:R-:W-:Y:S02]  /*4040*/  UPRMT UR37, UR45, 0x654, UR37 ;  /* 0x000006542d257896 */ /* 0x000fe40008000025 */
[----:B------:R-:W-:-:S02]  /*4050*/  USHF.R.U32.HI UR39, URZ, UR49, UR6 ;  /* 0x00000031ff277299 */ /* 0x000fc40008011606 */
[----:B---3--:R-:W-:Y:S02]  /*4060*/  USHF.R.U32.HI UR38, URZ, UR40, UR38 ;  /* 0x00000028ff267299 */ /* 0x008fe40008011626 */
[----:B------:R-:W-:-:S11]  /*4070*/  UISETP.NE.AND UP2, UPT, UR4, 0x1, UPT ;  /* 0x000000010400788c */ /* 0x000fd6000bf45270 */
.L_x_85:
[C---:B------:R-:W-:Y:S02]  /*4080*/  LEA R12, R14.reuse, UR21, 0x3 ;  /* 0x000000150e0c7c11 */ /* 0x040fe4000f8e18ff */
[----:B------:R-:W-:Y:S02]  /*4090*/  SHF.L.U32 R0, R13, 0x1f, RZ ;  /* 0x0000001f0d007819 */ /* 0x000fe400000006ff */
[----:B------:R-:W-:Y:S02]  /*40a0*/  LEA R8, R14, UR21, 0x4 ;  /* 0x000000150e087c11 */ /* 0x000fe4000f8e20ff */
[----:B---3--:R-:W3:Y:S02]  /*40b0*/  SYNCS.PHASECHK.TRANS64.TRYWAIT P0, [R12+URZ+0x90], R0 ;  /* 0x000090000c0075a7 */ /* 0x008ee400080011ff */
[----:B---3--:R-:W-:Y:S05]  /*40c0*/  @!P0 BRA `(.L_x_75) ;  /* 0x0000005c004c8947 */ /* 0x008fea0003800000 */
.L_x_159:
[----:B------:R-:W4:Y:S01]  /*40d0*/  LDS.128 R8, [R8+0x120] ;  /* 0x0001200008087984 */ /* 0x000f220000000c00 */
[----:B------:R-:W-:Y:S01]  /*40e0*/  UISETP.GE.AND UP0, UPT, UR42, 0x1, UPT ;  /* 0x000000012a00788c */ /* 0x000fe2000bf06270 */
[----:B------:R-:W-:Y:S01]  /*40f0*/  @!PT LDS RZ, [RZ] ;  /* 0x00000000fffff984 */ /* 0x000fe20000000800 */
[----:B------:R-:W-:Y:S01]  /*4100*/  @!PT LDS RZ, [RZ] ;  /* 0x00000000fffff984 */ /* 0x000fe20000000800 */
[----:B------:R-:W-:Y:S01]  /*4110*/  @!PT LDS RZ, [RZ] ;  /* 0x00000000fffff984 */ /* 0x000fe20000000800 */
[----:B------:R-:W-:Y:S01]  /*4120*/  @!PT LDS RZ, [RZ] ;  /* 0x00000000fffff984 */ /* 0x000fe20000000800 */
[----:B------:R1:W-:Y:S06]  /*4130*/  MEMBAR.ALL.CTA ;  /* 0x0000000000007992 */ /* 0x0003ec0000008000 */
[----:B-1----:R-:W1:Y:S01]  /*4140*/  FENCE.VIEW.ASYNC.S ;  /* 0x00000000000073c6 */ /* 0x002e620000000000 */
[----:B----4-:R-:W-:Y:S11]  /*4150*/  LOP3.LUT P0, RZ, R10, 0x1, RZ, 0xc0, !PT ;  /* 0x000000010aff7812 */ /* 0x010ff6000780c0ff */
[----:B------:R-:W-:Y:S02]  /*4160*/  @!UPT UIADD3 URZ, UPT, UPT, URZ, URZ, URZ ;  /* 0x000000fffffff290 */ /* 0x000fe4000fffe0ff */
[----:B-1----:R-:W-:Y:S01]  /*4170*/  VOTEU.ANY UP1, P0 ;  /* 0x0000000000ff7886 */ /* 0x002fe20000020100 */
[----:B------:R-:W-:Y:S11]  /*4180*/  PLOP3.LUT P0, PT, PT, PT, UP1, 0x80, 0x8 ;  /* 0x000000000008781c */ /* 0x000ff60003f0f018 */
[----:B------:R-:W-:Y:S02]  /*4190*/  @!UPT UIADD3 URZ, UPT, UPT, URZ, URZ, URZ ;  /* 0x000000fffffff290 */ /* 0x000fe4000fffe0ff */
[----:B---3--:R-:W-:Y:S02]  /*41a0*/  @P0 SHF.R.U32.HI R0, RZ, 0x10, R9 ;  /* 0x00000010ff000819 */ /* 0x008fe40000011609 */
[----:B------:R-:W-:Y:S02]  /*41b0*/  @P0 MOV R6, R8 ;  /* 0x0000000800060202 */ /* 0x000fe40000000f00 */
[----:B------:R-:W-:Y:S01]  /*41c0*/  @P0 R2UR UR4, R0 ;  /* 0x00000000000402ca */ /* 0x000fe200000e0000 */
[----:B------:R-:W-:Y:S01]  /*41d0*/  VIADD R0, R12, 0xa0 ;  /* 0x000000a00c007836 */ /* 0x000fe20000000000 */
[----:B------:R-:W-:Y:S02]  /*41e0*/  @P0 LOP3.LUT R8, R9, 0xffff, RZ, 0xc0, !PT ;  /* 0x0000ffff09080812 */ /* 0x000fe400078ec0ff */
[----:B------:R-:W-:Y:S02]  /*41f0*/  @P0 R2UR UR6, R6 ;  /* 0x00000000060602ca */ /* 0x000fe400000e0000 */
[----:B------:R-:W-:Y:S02]  /*4200*/  PRMT R0, RZ, 0x654, R0 ;  /* 0x00000654ff007816 */ /* 0x000fe40000000000 */
[----:B------:R-:W-:Y:S02]  /*4210*/  @P0 R2UR UR5, R8 ;  /* 0x00000000080502ca */ /* 0x000fe400000e0000 */
[----:B------:R1:W-:Y:S03]  /*4220*/  SYNCS.ARRIVE.TRANS64.RED.A1T0 RZ, [R0+URZ], RZ ;  /* 0x000000ff00ff79a7 */ /* 0x0003e600081004ff */
[----:B------:R-:W-:Y:S04]  /*4230*/  @UP1 UMOV UR29, UR4 ;  /* 0x00000004001d1c82 */ /* 0x000fe80008000000 */
[----:B------:R-:W-:Y:S04]  /*4240*/  @UP1 UMOV UR14, UR6 ;  /* 0x00000006000e1c82 */ /* 0x000fe80008000000 */
[----:B------:R-:W-:Y:S01]  /*4250*/  @UP1 UMOV UR13, UR5 ;  /* 0x00000005000d1c82 */ /* 0x000fe20008000000 */
[----:B------:R-:W-:Y:S05]  /*4260*/  BRA.U !UP0, `(.L_x_76) ;  /* 0x0000000108a47547 */ /* 0x000fea000b800000 */
[----:B------:R-:W-:Y:S02]  /*4270*/  UIMAD.WIDE.U32 UR18, UR13, UR51, URZ ;  /* 0x000000330d1272a5 */ /* 0x000fe4000f8e00ff */
[----:B------:R-:W-:Y:S02]  /*4280*/  UIMAD.WIDE.U32 UR26, UR14, UR48, URZ ;  /* 0x000000300e1a72a5 */ /* 0x000fe4000f8e00ff */
[----:B------:R-:W-:Y:S02]  /*4290*/  USEL UR4, UR30, UR38, !UP5 ;  /* 0x000000261e047287 */ /* 0x000fe4000e800000 */
[----:B------:R-:W-:Y:S02]  /*42a0*/  USEL UR7, UR31, UR39, !UP6 ;  /* 0x000000271f077287 */ /* 0x000fe4000f000000 */
[----:B--2---:R-:W-:Y:S02]  /*42b0*/  UIMAD.WIDE.U32 UR8, UR4, UR22, URZ ;  /* 0x00000016040872a5 */ /* 0x004fe4000f8e00ff */
[----:B------:R-:W-:Y:S01]  /*42c0*/  UIMAD.WIDE.U32 UR10, UR7, UR22, URZ ;  /* 0x00000016070a72a5 */ /* 0x000fe2000f8e00ff */
[----:B------:R-:W-:Y:S02]  /*42d0*/  UMOV UR5, UR19 ;  /* 0x0000001300057c82 */ /* 0x000fe40008000000 */
[----:B------:R-:W-:Y:S03]  /*42e0*/  USHF.R.U32.HI UR6, URZ, UR40, UR5 ;  /* 0x00000028ff067299 */ /* 0x000fe60008011605 */
[----:B------:R-:W-:Y:S01]  /*42f0*/  UMOV UR5, UR27 ;  /* 0x0000001b00057c82 */ /* 0x000fe20008000000 */
[----:B------:R-:W-:Y:S02]  /*4300*/  USEL UR6, UR13, UR6, !UP5 ;  /* 0x000000060d067287 */ /* 0x000fe4000e800000 */
[----:B------:R-:W-:Y:S03]  /*4310*/  USHF.R.U32.HI UR12, URZ, UR49, UR5 ;  /* 0x00000031ff0c7299 */ /* 0x000fe60008011605 */
[----:B------:R-:W-:Y:S02]  /*4320*/  UMOV UR5, UR9 ;  /* 0x0000000900057c82 */ /* 0x000fe40008000000 */
[----:B------:R-:W-:Y:S03]  /*4330*/  @UP4 USHF.R.U32.HI UR4, URZ, UR23, UR5 ;  /* 0x00000017ff044299 */ /* 0x000fe60008011605 */
[----:B------:R-:W-:Y:S01]  /*4340*/  UMOV UR5, UR11 ;  /* 0x0000000b00057c82 */ /* 0x000fe20008000000 */
[----:B------:R-:W-:Y:S02]  /*4350*/  UIMAD UR4, UR42, UR4, URZ ;  /* 0x000000042a0472a4 */ /* 0x000fe4000f8e02ff */
[----:B------:R-:W-:Y:S02]  /*4360*/  @UP4 USHF.R.U32.HI UR7, URZ, UR23, UR5 ;  /* 0x00000017ff074299 */ /* 0x000fe40008011605 */
[----:B------:R-:W-:Y:S02]  /*4370*/  UIMAD.WIDE.U32 UR10, UR6, UR22, URZ ;  /* 0x00000016060a72a5 */ /* 0x000fe4000f8e00ff */
[----:B------:R-:W-:Y:S02]  /*4380*/  USEL UR5, UR14, UR12, !UP6 ;  /* 0x0000000c0e057287 */ /* 0x000fe4000f000000 */
[----:B------:R-:W-:Y:S02]  /*4390*/  UIMAD UR8, UR42, UR7, URZ ;  /* 0x000000072a0872a4 */ /* 0x000fe4000f8e02ff */
[----:B------:R-:W-:Y:S03]  /*43a0*/  UISETP.GE.AND UP0, UPT, UR6, UR4, UPT ;  /* 0x000000040600728c */ /* 0x000fe6000bf06270 */
[----:B------:R-:W-:Y:S01]  /*43b0*/  UMOV UR4, UR11 ;  /* 0x0000000b00047c82 */ /* 0x000fe20008000000 */
[----:B------:R-:W-:Y:S02]  /*43c0*/  UISETP.GE.OR UP0, UPT, UR5, UR8, UP0 ;  /* 0x000000080500728c */ /* 0x000fe40008706670 */
[----:B------:R-:W-:Y:S02]  /*43d0*/  USHF.R.U32.HI UR4, URZ, UR23, UR4 ;  /* 0x00000017ff047299 */ /* 0x000fe40008011604 */
[----:B------:R-:W-:Y:S02]  /*43e0*/  UIMAD.WIDE.U32 UR8, UR5, UR22, URZ ;  /* 0x00000016050872a5 */ /* 0x000fe4000f8e00ff */
[----:B------:R-:W-:Y:S04]  /*43f0*/  USEL UR10, UR6, UR4, !UP4 ;  /* 0x00000004060a7287 */ /* 0x000fe8000e000000 */
[----:B------:R-:W-:Y:S01]  /*4400*/  UIADD3 UR11, UPT, UPT, -UR10, URZ, URZ ;  /* 0x000000ff0a0b7290 */ /* 0x000fe2000fffe1ff */
[----:B------:R-:W-:Y:S02]  /*4410*/  @!UP0 UMOV UR4, UR9 ;  /* 0x0000000900048c82 */ /* 0x000fe40008000000 */
[----:B------:R-:W-:Y:S02]  /*4420*/  @!UP0 USHF.R.U32.HI UR4, URZ, UR23, UR4 ;  /* 0x00000017ff048299 */ /* 0x000fe40008011604 */
[----:B------:R-:W-:Y:S02]  /*4430*/  UIMAD UR8, UR42, UR11, UR6 ;  /* 0x0000000b2a0872a4 */ /* 0x000fe4000f8e0206 */
[----:B------:R-:W-:Y:S04]  /*4440*/  @!UP0 USEL UR4, UR5, UR4, !UP4 ;  /* 0x0000000405048287 */ /* 0x000fe8000e000000 */
[----:B------:R-:W-:Y:S02]  /*4450*/  @!UP0 UIMAD UR8, UR7, UR8, UR4 ;  /* 0x00000008070882a4 */ /* 0x000fe4000f8e0204 */
[----:B------:R-:W-:Y:S02]  /*4460*/  @!UP0 UIADD3 UR9, UPT, UPT, UR10, -UR4, URZ ;  /* 0x800000040a098290 */ /* 0x000fe4000fffe0ff */
[----:B------:R-:W-:Y:S02]  /*4470*/  UIADD3 UR4, UPT, UPT, -UR5, URZ, URZ ;  /* 0x000000ff05047290 */ /* 0x000fe4000fffe1ff */
[----:B------:R-:W-:Y:S02]  /*4480*/  UIADD3 UR7, UPT, UPT, -UR6, URZ, URZ ;  /* 0x000000ff06077290 */ /* 0x000fe4000fffe1ff */
[----:B------:R-:W-:Y:S02]  /*4490*/  @!UP0 UIMAD UR6, UR9, UR42, UR5 ;  /* 0x0000002a090682a4 */ /* 0x000fe4000f8e0205 */
[----:B------:R-:W-:Y:S02]  /*44a0*/  UIMAD UR14, UR15, UR4, UR14 ;  /* 0x000000040f0e72a4 */ /* 0x000fe4000f8e020e */
[----:B------:R-:W-:Y:S01]  /*44b0*/  UIMAD UR13, UR50, UR7, UR13 ;  /* 0x00000007320d72a4 */ /* 0x000fe2000f8e020d */
[----:B------:R-:W-:Y:S02]  /*44c0*/  @!UP0 UMOV UR5, UR8 ;  /* 0x0000000800058c82 */ /* 0x000fe40008000000 */
[----:B------:R-:W-:Y:S02]  /*44d0*/  UIMAD UR14, UR5, UR15, UR14 ;  /* 0x0000000f050e72a4 */ /* 0x000fe4000f8e020e */
[----:B------:R-:W-:Y:S11]  /*44e0*/  UIMAD UR13, UR6, UR50, UR13 ;  /* 0x00000032060d72a4 */ /* 0x000ff6000f8e020d */
[----:B------:R-:W-:Y:S01]  /*44f0*/  @!UPT UIADD3 URZ, UPT, UPT, URZ, URZ, URZ ;  /* 0x000000fffffff290 */ /* 0x000fe2000fffe0ff */
.L_x_76:
[----:B------:R-:W3:Y:S01]  /*4500*/  @!UP2 LDCU.128 UR8, c[0x0][0xb10] ;  /* 0x00016200ff08a7ac */ /* 0x000ee20008000c00 */
[C---:B------:R-:W-:Y:S02]  /*4510*/  ISETP.NE.U32.AND P1, PT, R4.reuse, RZ, PT ;  /* 0x000000ff0400720c */ /* 0x040fe40003f25070 */
[----:B------:R-:W-:Y:S02]  /*4520*/  ISETP.NE.U32.AND P0, PT, R4, RZ, PT ;  /* 0x000000ff0400720c */ /* 0x000fe40003f05070 */
[C---:B------:R-:W-:Y:S02]  /*4530*/  ISETP.NE.AND.EX P1, PT, R5.reuse, RZ, PT, P1 ;  /* 0x000000ff0500720c */ /* 0x040fe40003f25310 */
[----:B------:R-:W-:Y:S01]  /*4540*/  ISETP.NE.AND.EX P0, PT, R5, RZ, PT, P0 ;  /* 0x000000ff0500720c */ /* 0x000fe20003f05300 */
[----:B------:R-:W4:Y:S01]  /*4550*/  @!UP2 LDCU UR5, c[0x0][0xb0c] ;  /* 0x00016180ff05a7ac */ /* 0x000f220008000800 */
[----:B------:R-:W-:Y:S01]  /*4560*/  SHF.L.U32 R9, R15, 0x1f, RZ ;  /* 0x0000001f0f097819 */ /* 0x000fe200000006ff */
[----:B------:R-:W-:Y:S02]  /*4570*/  USHF.L.U32 UR35, UR16, 0x6, URZ ;  /* 0x0000000610237899 */ /* 0x000fe400080006ff */
[----:B------:R-:W-:Y:S02]  /*4580*/  USHF.L.U32 UR34, UR20, 0x8, URZ ;  /* 0x0000000814227899 */ /* 0x000fe400080006ff */
[----:B---3--:R-:W-:Y:S07]  /*4590*/  UIMAD.WIDE.U32 UR6, UR14, UR8, URZ ;  /* 0x000000080e0672a5 */ /* 0x008fee000f8e00ff */
[----:B------:R-:W-:Y:S01]  /*45a0*/  @!UP2 UMOV UR4, UR7 ;  /* 0x000000070004ac82 */ /* 0x000fe20008000000 */
[----:B----4-:R-:W-:Y:S02]  /*45b0*/  @!UP2 UISETP.NE.AND UP0, UPT, UR5, 0x1, UPT ;  /* 0x000000010500a88c */ /* 0x010fe4000bf05270 */
[----:B------:R-:W-:Y:S02]  /*45c0*/  @!UP2 USHF.R.U32.HI UR4, URZ, UR9, UR4 ;  /* 0x00000009ff04a299 */ /* 0x000fe40008011604 */
[----:B------:R-:W-:Y:S02]  /*45d0*/  UIMAD.WIDE.U32 UR6, UR13, UR11, URZ ;  /* 0x0000000b0d0672a5 */ /* 0x000fe4000f8e00ff */
[----:B------:R-:W-:Y:S02]  /*45e0*/  @!UP2 USEL UR8, UR14, UR4, !UP0 ;  /* 0x000000040e08a287 */ /* 0x000fe4000c000000 */
[----:B------:R-:W-:Y:S03]  /*45f0*/  @!UP2 UISETP.NE.AND UP0, UPT, UR10, 0x1, UPT ;  /* 0x000000010a00a88c */ /* 0x000fe6000bf05270 */
[----:B------:R-:W-:Y:S02]  /*4600*/  @!UP2 UMOV UR6, UR7 ;  /* 0x000000070006ac82 */ /* 0x000fe40008000000 */
[----:B------:R-:W3:Y:S02]  /*4610*/  @!UP2 LDCU UR4, c[0x0][0xb20] ;  /* 0x00016400ff04a7ac */ /* 0x000ee40008000800 */
[----:B---3--:R-:W-:Y:S04]  /*4620*/  @!UP2 USHF.R.U32.HI UR6, URZ, UR4, UR6 ;  /* 0x00000004ff06a299 */ /* 0x008fe80008011606 */
[----:B------:R-:W-:Y:S04]  /*4630*/  @!UP2 USEL UR6, UR13, UR6, !UP0 ;  /* 0x000000060d06a287 */ /* 0x000fe8000c000000 */
[----:B------:R-:W-:Y:S02]  /*4640*/  @!UP2 UIADD3 UR4, UPT, UPT, -UR8, UR6, URZ ;  /* 0x000000060804a290 */ /* 0x000fe4000fffe1ff */
[----:B------:R-:W-:Y:S02]  /*4650*/  @!UP2 UIADD3 UR6, UPT, UPT, UR8, -UR6, URZ ;  /* 0x800000060806a290 */ /* 0x000fe4000fffe0ff */
[----:B------:R-:W-:Y:S02]  /*4660*/  @!UP2 UIMAD UR14, UR4, UR5, UR14 ;  /* 0x00000005040ea2a4 */ /* 0x000fe4000f8e020e */
[----:B------:R-:W-:Y:S01]  /*4670*/  @!UP2 UIMAD UR13, UR6, UR10, UR13 ;  /* 0x0000000a060da2a4 */ /* 0x000fe2000f8e020d */
[----:B------:R-:W-:Y:S11]  /*4680*/  BRA.U UP3, `(.L_x_77) ;  /* 0x0000000103107547 */ /* 0x000ff6000b800000 */
[----:B------:R-:W-:Y:S04]  /*4690*/  MOV R6, UR46 ;  /* 0x0000002e00067c02 */ /* 0x000fe80008000f00 */
[----:B------:R-:W-:Y:S04]  /*46a0*/  SHF.L.U32 R6, R6, 0x1f, RZ ;  /* 0x0000001f06067819 */ /* 0x000fe800000006ff */
[----:B------:R-:W3:Y:S02]  /*46b0*/  SYNCS.PHASECHK.TRANS64.TRYWAIT P2, [UR21+0x88], R6 ;  /* 0x00008806ff0075a7 */ /* 0x000ee40008041115 */
[----:B---3--:R-:W-:Y:S05]  /*46c0*/  @!P2 BRA `(.L_x_78) ;  /* 0x0000005400e0a947 */ /* 0x008fea0003800000 */
.L_x_77:
[----:B------:R-:W-:Y:S05]  /*46d0*/  @!P1 BRA `(.L_x_79) ;  /* 0x0000000000309947 */ /* 0x000fea0003800000 */
[----:B------:R-:W-:Y:S01]  /*46e0*/  ISETP.NE.U32.AND P1, PT, R2, RZ, PT ;  /* 0x000000ff0200720c */ /* 0x000fe20003f25070 */
[----:B------:R-:W3:Y:S01]  /*46f0*/  LDCU.64 UR4, c[0x0][0x358] ;  /* 0x00006b00ff0477ac */ /* 0x000ee20008000a00 */
[----:B------:R-:W-:Y:S02]  /*4700*/  IMAD.MOV.U32 R74, RZ, RZ, 0x1 ;  /* 0x00000001ff4a7424 */ /* 0x000fe400078e00ff */
[----:B------:R-:W-:Y:S11]  /*4710*/  ISETP.NE.AND.EX P1, PT, R3, RZ, PT, P1 ;  /* 0x000000ff0300720c */ /* 0x000ff60003f25310 */
[----:B------:R-:W-:Y:S02]  /*4720*/  @!UPT UIADD3 URZ, UPT, UPT, URZ, URZ, URZ ;  /* 0x000000fffffff290 */ /* 0x000fe4000fffe0ff */
[----:B------:R-:W4:Y:S01]  /*4730*/  @P1 LDC.64 R10, c[0x0][0x888] ;  /* 0x00022200ff0a1b82 */ /* 0x000f220000000a00 */
[----:B-1----:R-:W-:Y:S04]  /*4740*/  @P1 IMAD R0, R4, UR36, RZ ;  /* 0x0000002404001c24 */ /* 0x002fe8000f8e02ff */
[----:B----4-:R-:W-:Y:S04]  /*4750*/  @P1 IMAD.WIDE R10, R0, 0x4, R10 ;  /* 0x00000004000a1825 */ /* 0x010fe800078e020a */
[----:B------:R-:W-:Y:S01]  /*4760*/  HFMA2 R0, -RZ, RZ, 0, 5.9604644775390625e-08 ;  /* 0x00000001ff007431 */ /* 0x000fe200000001ff */
[----:B---3-5:R3:W5:Y:S04]  /*4770*/  @P1 LDG.E R40, desc[UR4][R10.64] ;  /* 0x000000040a281981 */ /* 0x028768000c1e1900 */
[----:B------:R-:W-:Y:S01]  /*4780*/  @!P1 PRMT R74, R0, 0x7610, R74 ;  /* 0x00007610004a9816 */ /* 0x000fe2000000004a */
[----:B---3--:R-:W4:Y:S06]  /*4790*/  @!P1 LDC R40, c[0x0][0x880] ;  /* 0x00022000ff289b82 */ /* 0x008f2c0000000800 */
.L_x_79:
[----:B----45:R-:W-:Y:S01]  /*47a0*/  @!P0 ISETP.EQ.AND P1, PT, R40, RZ, PT ;  /* 0x000000ff2800820c */ /* 0x030fe20003f22270 */
[----:B------:R-:W-:Y:S01]  /*47b0*/  @!UPT UIADD3 URZ, UPT, UPT, URZ, URZ, URZ ;  /* 0x000000fffffff290 */ /* 0x000fe2000fffe0ff */
[----:B------:R-:W-:Y:S11]  /*47c0*/  @!P0 BRA `(.L_x_80) ;  /* 0x0000000000188947 */ /* 0x000ff60003800000 */
[----:B------:R-:W-:Y:S02]  /*47d0*/  LOP3.LUT P0, RZ, R74, 0xff, RZ, 0xc0, !PT ;  /* 0x000000ff4aff7812 */ /* 0x000fe4000780c0ff */
[----:B------:R-:W-:Y:S04]  /*47e0*/  ISETP.NE.U32.AND P1, PT, R2, RZ, PT ;  /* 0x000000ff0200720c */ /* 0x000fe80003f25070 */
[----:B------:R-:W-:Y:S04]  /*47f0*/  ISETP.NE.AND.EX P1, PT, R3, RZ, PT, P1 ;  /* 0x000000ff0300720c */ /* 0x000fe80003f25310 */
[----:B------:R-:W-:Y:S03]  /*4800*/  PLOP3.LUT P1, PT, P1, PT, PT, 0x8, 0x80 ;  /* 0x000000000080781c */ /* 0x000fe60000f2e170 */
[----:B------:R-:W-:Y:S11]  /*4810*/  @P0 ISETP.EQ.AND P1, PT, R40, RZ, PT ;  /* 0x000000ff2800020c */ /* 0x000ff60003f22270 */
[----:B------:R-:W-:Y:S02]  /*4820*/  @!UPT UIADD3 URZ, UPT, UPT, URZ, URZ, URZ ;  /* 0x000000fffffff290 */ /* 0x000fe4000fffe0ff */
.L_x_80:
[----:B------:R-:W3:Y:S01]  /*4830*/  SYNCS.PHASECHK.TRANS64.TRYWAIT P2, [UR21+0x60], R9 ;  /* 0x00006009ff0075a7 */ /* 0x000ee20008041115 */
[----:B------:R-:W-:Y:S04]  /*4840*/  ELECT P0, URZ, PT ;  /* 0x0000000000ff782f */ /* 0x000fe80003800000 */
[----:B------:R-:W-:Y:S11]  /*4850*/  PLOP3.LUT P1, PT, P1, P0, PT, 0xf2, 0x2f ;  /* 0x00000000002f781c */ /* 0x000ff60000f21e72 */
[----:B------:R-:W-:Y:S02]  /*4860*/  @!UPT UIADD3 URZ, UPT, UPT, URZ, URZ, URZ ;  /* 0x000000fffffff290 */ /* 0x000fe4000fffe0ff */
[----:B------:R-:W-:Y:S05]  /*4870*/  @!P1 IADD3 R8, P0, PT, R16, 0x580, RZ ;  /* 0x0000058010089810 */ /* 0x000fea0007f1e0ff */
[----:B-1----:R-:W-:Y:S01]  /*4880*/  @!P1 IMAD.X R6, RZ, RZ, R17, P0 ;  /* 0x000000ffff069224 */ /* 0x002fe200000e0611 */
[----:B---3--:R-:W-:Y:S07]  /*4890*/  @!P2 BRA `(.L_x_81) ;  /* 0x000000540084a947 */ /* 0x008fee0003800000 */
.L_x_162:
[----:B------:R-:W-:Y:S01]  /*48a0*/  @!P1 R2UR UR5, R8 ;  /* 0x00000000080592ca */ /* 0x000fe200000e0000 */
[----:B------:R-:W-:Y:S01]  /*48b0*/  VOTEU.ALL UP0, P1 ;  /* 0x0000000000ff7886 */ /* 0x000fe20000800000 */
[----:B------:R-:W-:Y:S01]  /*48c0*/  @!P1 R2UR UR4, R6 ;  /* 0x00000000060492ca */ /* 0x000fe200000e0000 */
[----:B-1----:R-:W-:Y:S01]  /*48d0*/  @!P1 IMAD.MOV.U32 R0, RZ, RZ, 0x1000 ;  /* 0x00001000ff009424 */ /* 0x002fe200078e00ff */
[----:B------:R-:W-:Y:S01]  /*48e0*/  UMOV UR8, 0x0 ;  /* 0x0000000000087882 */ /* 0x000fe20000000000 */
[----:B------:R-:W-:Y:S01]  /*48f0*/  UMOV UR9, 0x10000000 ;  /* 0x1000000000097882 */ /* 0x000fe20000000000 */
[----:B------:R-:W-:Y:S01]  /*4900*/  @!UP0 UIADD3 UR32, UPT, UPT, UR21, 0x200, URZ ;  /* 0x0000020015208890 */ /* 0x000fe2000fffe0ff */
[----:B------:R-:W-:Y:S01]  /*4910*/  @!P1 IADD3 R8, P0, PT, R16, 0x580, RZ ;  /* 0x0000058010089810 */ /* 0x000fe20007f1e0ff */
[----:B------:R-:W-:Y:S01]  /*4920*/  VOTEU.ALL UP0, P1 ;  /* 0x0000000000ff7886 */ /* 0x000fe20000800000 */
[----:B------:R-:W-:Y:S03]  /*4930*/  UPRMT UR6, UR45, 0x654, UR33 ;  /* 0x000006542d067896 */ /* 0x000fe60008000021 */
[----:B------:R-:W-:Y:S02]  /*4940*/  @!P1 IMAD.X R6, RZ, RZ, R17, P0 ;  /* 0x000000ffff069224 */ /* 0x000fe400000e0611 */
[----:B------:R-:W-:Y:S02]  /*4950*/  IMAD.U32 R10, RZ, RZ, UR5 ;  /* 0x00000005ff0a7e24 */ /* 0x000fe4000f8e00ff */
[----:B------:R-:W-:Y:S03]  /*4960*/  IMAD.U32 R11, RZ, RZ, UR4 ;  /* 0x00000004ff0b7e24 */ /* 0x000fe6000f8e00ff */
[----:B------:R-:W-:Y:S02]  /*4970*/  @!P1 R2UR UR4, R10 ;  /* 0x000000000a0492ca */ /* 0x000fe400000e0000 */
[----:B------:R-:W-:Y:S11]  /*4980*/  @!P1 R2UR UR5, R11 ;  /* 0x000000000b0592ca */ /* 0x000ff600000e0000 */
[----:B------:R-:W-:Y:S02]  /*4990*/  @!UPT UIADD3 URZ, UPT, UPT, URZ, URZ, URZ ;  /* 0x000000fffffff290 */ /* 0x000fe4000fffe0ff */
[----:B------:R1:W-:Y:S01]  /*49a0*/  @!UP0 UTMALDG.3D [UR32], [UR4], desc[UR8] ;  /* 0x00000820040085b4 */ /* 0x0003e20008011000 */
[----:B------:R1:W-:Y:S01]  /*49b0*/  @!P1 SYNCS.ARRIVE.TRANS64.RED.A0TR RZ, [UR21+0x40], R0 ;  /* 0x00004000ffff99a7 */ /* 0x0003e20008300415 */
[----:B------:R-:W-:Y:S01]  /*49c0*/  SYNCS.ARRIVE.TRANS64.RED.A1T0 RZ, [UR6], RZ ;  /* 0x000000ffffff79a7 */ /* 0x000fe20008100406 */
[----:B------:R-:W3:Y:S02]  /*49d0*/  SYNCS.PHASECHK.TRANS64.TRYWAIT P2, [UR21+0x68], R9 ;  /* 0x00006809ff0075a7 */ /* 0x000ee40008041115 */
[----:B-1-3--:R-:W-:Y:S05]  /*49e0*/  @!P2 BRA `(.L_x_82) ;  /* 0x000000540048a947 */ /* 0x00afea0003800000 */
.L_x_164:
        /* <DEDUP_REMOVED lines=8> */
[----:B------:R-:W-:Y:S01]  /*4a70*/  @!UP0 UIADD3 UR24, UPT, UPT, UR21, 0x1200, URZ ;  /* 0x0000120015188890 */ /* 0x000fe2000fffe0ff */
[----:B------:R-:W-:Y:S01]  /*4a80*/  VOTEU.ALL UP0, P1 ;  /* 0x0000000000ff7886 */ /* 0x000fe20000800000 */
[----:B------:R-:W-:Y:S01]  /*4a90*/  UMOV UR27, UR35 ;  /* 0x00000023001b7c82 */ /* 0x000fe20008000000 */
[----:B------:R-:W-:Y:S02]  /*4aa0*/  UMOV UR28, UR36 ;  /* 0x00000024001c7c82 */ /* 0x000fe40008000000 */
[----:B------:R-:W-:Y:S01]  /*4ab0*/  IMAD.U32 R10, RZ, RZ, UR5 ;  /* 0x00000005ff0a7e24 */ /* 0x000fe2000f8e00ff */
[----:B------:R-:W-:Y:S01]  /*4ac0*/  UPRMT UR6, UR45, 0x654, UR25 ;  /* 0x000006542d067896 */ /* 0x000fe20008000019 */
[----:B------:R-:W-:Y:S02]  /*4ad0*/  IMAD.U32 R11, RZ, RZ, UR4 ;  /* 0x00000004ff0b7e24 */ /* 0x000fe4000f8e00ff */
[----:B------:R-:W-:Y:S01]  /*4ae0*/  @!P1 IMAD.X R6, RZ, RZ, R17, P0 ;  /* 0x000000ffff069224 */ /* 0x000fe200000e0611 */
        /* <DEDUP_REMOVED lines=8> */
.L_x_166:
[----:B------:R-:W-:Y:S01]  /*4b70*/  @!P1 R2UR UR5, R8 ;  /* 0x00000000080592ca */ /* 0x000fe200000e0000 */
[----:B------:R-:W-:Y:S01]  /*4b80*/  VOTEU.ALL UP0, P1 ;  /* 0x0000000000ff7886 */ /* 0x000fe20000800000 */
[----:B------:R-:W-:Y:S01]  /*4b90*/  @!P1 R2UR UR4, R6 ;  /* 0x00000000060492ca */ /* 0x000fe200000e0000 */
[----:B-1----:R-:W-:Y:S01]  /*4ba0*/  @!P1 IMAD.MOV.U32 R0, RZ, RZ, 0x1000 ;  /* 0x00001000ff009424 */ /* 0x002fe200078e00ff */
[----:B------:R-:W-:Y:S01]  /*4bb0*/  UMOV UR8, 0x0 ;  /* 0x0000000000087882 */ /* 0x000fe20000000000 */
[----:B------:R-:W-:Y:S01]  /*4bc0*/  UMOV UR9, 0x10000000 ;  /* 0x1000000000097882 */ /* 0x000fe20000000000 */
[----:B------:R-:W-:Y:S01]  /*4bd0*/  @!UP0 UIADD3 UR18, UPT, UPT, UR34, 0x80, URZ ;  /* 0x0000008022128890 */ /* 0x000fe2000fffe0ff */
[----:B------:R-:W-:Y:S01]  /*4be0*/  VIADD R14, R14, 0x1 ;  /* 0x000000010e0e7836 */ /* 0x000fe20000000000 */
[----:B------:R-:W-:Y:S01]  /*4bf0*/  @!UP0 UIADD3 UR16, UPT, UPT, UR21, 0x2200, URZ ;  /* 0x0000220015108890 */ /* 0x000fe2000fffe0ff */
[----:B------:R-:W-:Y:S01]  /*4c00*/  VOTEU.ALL UP0, P1 ;  /* 0x0000000000ff7886 */ /* 0x000fe20000800000 */
[----:B------:R-:W-:Y:S01]  /*4c10*/  UMOV UR19, UR35 ;  /* 0x0000002300137c82 */ /* 0x000fe20008000000 */
[----:B------:R-:W-:Y:S02]  /*4c20*/  UMOV UR20, UR36 ;  /* 0x0000002400147c82 */ /* 0x000fe40008000000 */
[----:B------:R-:W-:Y:S01]  /*4c30*/  IMAD.U32 R10, RZ, RZ, UR5 ;  /* 0x00000005ff0a7e24 */ /* 0x000fe2000f8e00ff */
[----:B------:R-:W-:Y:S01]  /*4c40*/  UPRMT UR6, UR45, 0x654, UR17 ;  /* 0x000006542d067896 */ /* 0x000fe20008000011 */
        /* <DEDUP_REMOVED lines=9> */
.L_x_168:
[----:B------:R-:W-:Y:S01]  /*4ce0*/  @!P1 IADD3 R6, P0, PT, R16, 0x580, RZ ;  /* 0x0000058010069810 */ /* 0x000fe20007f1e0ff */
[----:B------:R-:W-:Y:S01]  /*4cf0*/  VOTEU.ALL UP0, P1 ;  /* 0x0000000000ff7886 */ /* 0x000fe20000800000 */
[----:B------:R-:W-:Y:S01]  /*4d00*/  UMOV UR6, 0x0 ;  /* 0x0000000000067882 */ /* 0x000fe20000000000 */
[----:B------:R-:W-:Y:S01]  /*4d10*/  UMOV UR7, 0x10000000 ;  /* 0x1000000000077882 */ /* 0x000fe20000000000 */
[----:B------:R-:W-:Y:S01]  /*4d20*/  @!P1 R2UR UR5, R6 ;  /* 0x00000000060592ca */ /* 0x000fe200000e0000 */
[----:B-1----:R-:W-:Y:S01]  /*4d30*/  @!P1 IMAD.X R0, RZ, RZ, R17, P0 ;  /* 0x000000ffff009224 */ /* 0x002fe200000e0611 */
[----:B------:R-:W-:Y:S01]  /*4d40*/  @!UP0 UIADD3 UR10, UPT, UPT, UR34, 0xc0, URZ ;  /* 0x000000c0220a8890 */ /* 0x000fe2000fffe0ff */
[----:B------:R-:W-:Y:S01]  /*4d50*/  R2UR UR18, R76 ;  /* 0x000000004c1272ca */ /* 0x000fe200000e0000 */
[----:B------:R-:W-:Y:S01]  /*4d60*/  @!UP0 UIADD3 UR8, UPT, UPT, UR21, 0x3200, URZ ;  /* 0x0000320015088890 */ /* 0x000fe2000fffe0ff */
[----:B------:R-:W-:Y:S01]  /*4d70*/  R2UR UR16, R77 ;  /* 0x000000004d1072ca */ /* 0x000fe200000e0000 */
[----:B------:R-:W-:Y:S01]  /*4d80*/  @!UP0 UIADD3 UR9, UPT, UPT, UR21, 0x58, URZ ;  /* 0x0000005815098890 */ /* 0x000fe2000fffe0ff */
[----:B------:R-:W-:Y:S01]  /*4d90*/  @!P1 R2UR UR4, R0 ;  /* 0x00000000000492ca */ /* 0x000fe200000e0000 */
[----:B------:R-:W-:Y:S01]  /*4da0*/  VOTEU.ALL UP0, P1 ;  /* 0x0000000000ff7886 */ /* 0x000fe20000800000 */
[----:B------:R-:W-:Y:S01]  /*4db0*/  UMOV UR11, UR35 ;  /* 0x00000023000b7c82 */ /* 0x000fe20008000000 */
[----:B------:R-:W-:Y:S01]  /*4dc0*/  UMOV UR12, UR36 ;  /* 0x00000024000c7c82 */ /* 0x000fe20008000000 */
[C---:B------:R-:W-:Y:S01]  /*4dd0*/  ISETP.NE.AND P0, PT, R14.reuse, 0x2, PT ;  /* 0x000000020e00780c */ /* 0x040fe20003f05270 */
[----:B------:R-:W-:Y:S01]  /*4de0*/  UPLOP3.LUT UP3, UPT, UPT, UPT, UPT, 0x80, 0x8 ;  /* 0x000000000008789c */ /* 0x000fe20003f6f070 */
[----:B------:R-:W-:Y:S01]  /*4df0*/  IMAD.U32 R8, RZ, RZ, UR5 ;  /* 0x00000005ff087e24 */ /* 0x000fe2000f8e00ff */
[----:B------:R-:W-:Y:S01]  /*4e00*/  LOP3.LUT R15, R15, 0x1, RZ, 0x3c, !PT ;  /* 0x000000010f0f7812 */ /* 0x000fe200078e3cff */
[----:B------:R-:W-:Y:S01]  /*4e10*/  UMOV UR36, UR29 ;  /* 0x0000001d00247c82 */ /* 0x000fe20008000000 */
[----:B------:R-:W-:Y:S01]  /*4e20*/  SEL R0, RZ, 0x1, P0 ;  /* 0x00000001ff007807 */ /* 0x000fe20000000000 */
[----:B------:R-:W-:Y:S01]  /*4e30*/  UIADD3 UR20, UPT, UPT, UR13, UR18, URZ ;  /* 0x000000120d147290 */ /* 0x000fe2000fffe0ff */
[----:B------:R-:W-:Y:S01]  /*4e40*/  SEL R14, R14, RZ, P0 ;  /* 0x000000ff0e0e7207 */ /* 0x000fe20000000000 */
[----:B------:R-:W-:Y:S01]  /*4e50*/  UIADD3 UR16, UPT, UPT, UR14, UR16, URZ ;  /* 0x000000100e107290 */ /* 0x000fe2000fffe0ff */
[----:B------:R-:W-:Y:S01]  /*4e60*/  IMAD.U32 R9, RZ, RZ, UR4 ;  /* 0x00000004ff097e24 */ /* 0x000fe2000f8e00ff */
[----:B------:R-:W-:Y:S02]  /*4e70*/  @!P1 R2UR UR4, R8 ;  /* 0x00000000080492ca */ /* 0x000fe400000e0000 */
[----:B------:R-:W-:Y:S02]  /*4e80*/  LOP3.LUT R13, R13, R0, RZ, 0x3c, !PT ;  /* 0x000000000d0d7212 */ /* 0x000fe400078e3cff */
[----:B------:R-:W-:Y:S11]  /*4e90*/  @!P1 R2UR UR5, R9 ;  /* 0x00000000090592ca */ /* 0x000ff600000e0000 */
[----:B------:R-:W-:Y:S02]  /*4ea0*/  @!UPT UIADD3 URZ, UPT, UPT, URZ, URZ, URZ ;  /* 0x000000fffffff290 */ /* 0x000fe4000fffe0ff */
[----:B------:R3:W-:Y:S01]  /*4eb0*/  @!UP0 UTMALDG.3D [UR8], [UR4], desc[UR6] ;  /* 0x00000608040085b4 */ /* 0x0007e20008011000 */
[----:B------:R3:W-:Y:S01]  /*4ec0*/  @!P1 SYNCS.ARRIVE.TRANS64.RED.A0TR RZ, [UR21+0x58], R7 ;  /* 0x00005807ffff99a7 */ /* 0x0007e20008300415 */
[----:B------:R-:W-:Y:S01]  /*4ed0*/  SYNCS.ARRIVE.TRANS64.RED.A1T0 RZ, [UR37], RZ ;  /* 0x000000ffffff79a7 */ /* 0x000fe20008100425 */
[----:B------:R-:W-:Y:S05]  /*4ee0*/  BRA.U UP1, `(.L_x_85) ;  /* 0xfffffff101647547 */ /* 0x000fea000b83ffff */
[----:B------:R-:W-:-:S04]  /*4ef0*/  SHF.L.U32 R2, R15, 0x1f, RZ ;  /* 0x0000001f0f027819 */ /* 0x000fc800000006ff */
[----:B------:R-:W1:Y:S02]  /*4f00*/  SYNCS.PHASECHK.TRANS64.TRYWAIT P0, [UR21+0x60], R2 ;  /* 0x00006002ff0075a7 */ /* 0x000e640008001115 */
[----:B-1----:R-:W-:Y:S05]  /*4f10*/  @!P0 BRA `(.L_x_86) ;  /* 0x0000005000448947 */ /* 0x002fea0003800000 */
.L_x_170:
[----:B------:R-:W4:Y:S02]  /*4f20*/  SYNCS.PHASECHK.TRANS64.TRYWAIT P0, [UR21+0x68], R2 ;  /* 0x00006802ff0075a7 */ /* 0x000f240008001115 */
[----:B----4-:R-:W-:Y:S05]  /*4f30*/  @!P0 BRA `(.L_x_87) ;  /* 0x0000005000548947 */ /* 0x010fea0003800000 */
.L_x_172:
[----:B------:R-:W4:Y:S02]  /*4f40*/  SYNCS.PHASECHK.TRANS64.TRYWAIT P0, [UR21+0x70], R2 ;  /* 0x00007002ff0075a7 */ /* 0x000f240008001115 */
[----:B----4-:R-:W-:Y:S05]  /*4f50*/  @!P0 BRA `(.L_x_88) ;  /* 0x0000005000648947 */ /* 0x010fea0003800000 */
.L_x_174:
[----:B-1----:R-:W-:-:S07]  /*4f60*/  MOV R0, UR21 ;  /* 0x0000001500007c02 */ /* 0x002fce0008000f00 */
.L_x_89:
[----:B-1----:R-:W-:-:S04]  /*4f70*/  SHF.L.U32 R2, R15, 0x1f, RZ ;  /* 0x0000001f0f027819 */ /* 0x002fc800000006ff */
[----:B------:R1:W4:Y:S03]  /*4f80*/  SYNCS.PHASECHK.TRANS64.TRYWAIT P0, [R0+URZ+0x78], R2 ;  /* 0x00007802000075a7 */ /* 0x00032600080011ff */
[----:B----4-:R-:W-:Y:S05]  /*4f90*/  @!P0 NANOSLEEP.SYNCS 0x989680 ;  /* 0x009896800000895d */ /* 0x010fea0003900000 */
[----:B------:R-:W4:Y:S02]  /*4fa0*/  @!P0 SYNCS.PHASECHK.TRANS64 P0, [R0+URZ+0x78], R2 ;  /* 0x00007802000085a7 */ /* 0x000f2400080010ff */
[----:B--234-:R-:W-:Y:S05]  /*4fb0*/  @P0 EXIT ;  /* 0x000000000000094d */ /* 0x01cfea0003800000 */
[----:B------:R-:W-:Y:S05]  /*4fc0*/  BRA `(.L_x_89) ;  /* 0xfffffffc00e87947 */ /* 0x000fea000383ffff */
.L_x_74:
[----:B------:R-:W-:-:S06]  /*4fd0*/  UISETP.GE.AND UP0, UPT, UR17, 0x4, UPT ;  /* 0x000000041100788c */ /* 0x000fcc000bf06270 */
[----:B------:R-:W-:-:S13]  /*4fe0*/  PLOP3.LUT P0, PT, PT, PT, UP0, 0x80, 0x8 ;  /* 0x000000000008781c */ /* 0x000fda0003f0f008 */
[----:B-1----:R-:W-:Y:S05]  /*4ff0*/  @!P0 EXIT ;  /* 0x000000000000894d */ /* 0x002fea0003800000 */
[----:B------:R-:W-:Y:S01]  /*5000*/  BAR.SYNC.DEFER_BLOCKING 0x6, 0xa0 ;  /* 0x0182800000007b1d */ /* 0x000fe20000010000 */
[C---:B------:R-:W-:Y:S01]  /*5010*/  IMAD.SHL.U32 R7, R85.reuse, 0x40, RZ ;  /* 0x0000004055077824 */ /* 0x040fe200078e00ff */
[C---:B------:R-:W-:Y:S01]  /*5020*/  LOP3.LUT R87, R85.reuse, 0x60, RZ, 0xc0, !PT ;  /* 0x0000006055577812 */ /* 0x040fe200078ec0ff */
[C---:B------:R-:W-:Y:S02]  /*5030*/  IMAD.SHL.U32 R4, R85.reuse, 0x20, RZ ;  /* 0x0000002055047824 */ /* 0x040fe400078e00ff */
[----:B------:R-:W-:Y:S02]  /*5040*/  HFMA2 R36, -RZ, RZ, 0, 0 ;  /* 0x00000000ff247431 */ /* 0x000fe400000001ff */
[----:B------:R-:W-:Y:S01]  /*5050*/  IMAD.SHL.U32 R5, R85, 0x8, RZ ;  /* 0x0000000855057824 */ /* 0x000fe200078e00ff */
[----:B------:R-:W-:Y:S01]  /*5060*/  UMOV UR44, 0x400 ;  /* 0x00000400002c7882 */ /* 0x000fe20000000000 */
[----:B------:R-:W1:Y:S01]  /*5070*/  LDC.64 R72, c[0x0][0x8b0] ;  /* 0x00022c00ff487b82 */ /* 0x000e620000000a00 */
[----:B------:R-:W-:Y:S01]  /*5080*/  ULEA UR44, UR45, UR44, 0x18 ;  /* 0x0000002c2d2c7291 */ /* 0x000fe2000f8ec0ff */
[----:B------:R-:W-:Y:S01]  /*5090*/  LOP3.LUT R6, R7, 0x180, RZ, 0xc0, !PT ;  /* 0x0000018007067812 */ /* 0x000fe200078ec0ff */
[C---:B------:R-:W-:Y:S01]  /*50a0*/  IMAD.U32 R37, R85.reuse, 0x10000, RZ ;  /* 0x0001000055257824 */ /* 0x040fe200078e00ff */
[----:B------:R-:W-:Y:S01]  /*50b0*/  LOP3.LUT R4, R4, 0xc00, RZ, 0xc0, !PT ;  /* 0x00000c0004047812 */ /* 0x000fe200078ec0ff */
[----:B------:R-:W-:Y:S01]  /*50c0*/  UIADD3 UR4, UPT, UPT, UR44, 0x4200, URZ ;  /* 0x000042002c047890 */ /* 0x000fe2000fffe0ff */
[----:B------:R-:W-:Y:S01]  /*50d0*/  LOP3.LUT R5, R6, 0x30, R5, 0xf8, !PT ;  /* 0x0000003006057812 */ /* 0x000fe200078ef805 */
[----:B------:R-:W-:Y:S01]  /*50e0*/  IMAD.SHL.U32 R6, R85, 0x2, RZ ;  /* 0x0000000255067824 */ /* 0x000fe200078e00ff */
[----:B------:R-:W2:Y:S01]  /*50f0*/  LDC.64 R70, c[0x0][0x8a8] ;  /* 0x00022a00ff467b82 */ /* 0x000ea20000000a00 */
[----:B------:R-:W-:Y:S01]  /*5100*/  LOP3.LUT R4, R4, 0x40, R7, 0xf8, !PT ;  /* 0x0000004004047812 */ /* 0x000fe200078ef807 */
[----:B------:R-:W-:Y:S01]  /*5110*/  UIADD3 UR5, UPT, UPT, UR44, 0x200, URZ ;  /* 0x000002002c057890 */ /* 0x000fe2000fffe0ff */
[----:B------:R-:W-:Y:S01]  /*5120*/  LOP3.LUT R37, R37, 0x600000, RZ, 0xc0, !PT ;  /* 0x0060000025257812 */ /* 0x000fe200078ec0ff */
[----:B------:R-:W-:Y:S01]  /*5130*/  IMAD.MOV.U32 R84, RZ, RZ, RZ ;  /* 0x000000ffff547224 */ /* 0x000fe200078e00ff */
[----:B------:R-:W-:Y:S01]  /*5140*/  LOP3.LUT R85, R85, 0x2, RZ, 0xc0, !PT ;  /* 0x0000000255557812 */ /* 0x000fe200078ec0ff */
[----:B------:R-:W-:Y:S01]  /*5150*/  IMAD.MOV.U32 R79, RZ, RZ, RZ ;  /* 0x000000ffff4f7224 */ /* 0x000fe200078e00ff */
[----:B------:R-:W-:-:S02]  /*5160*/  LOP3.LUT R5, R5, 0x20, R6, 0x78, !PT ;  /* 0x0000002005057812 */ /* 0x000fc400078e7806 */
[----:B------:R-:W-:Y:S01]  /*5170*/  CS2R R82, SRZ ;  /* 0x0000000000527805 */ /* 0x000fe2000001ff00 */
[----:B------:R-:W3:Y:S01]  /*5180*/  LDS R0, [UR44+0x140] ;  /* 0x0001402cff007984 */ /* 0x000ee20008000800 */
[----:B------:R-:W-:Y:S01]  /*5190*/  LOP3.LUT R4, R4, 0x200, R7, 0xf8, !PT ;  /* 0x0000020004047812 */ /* 0x000fe200078ef807 */
[----:B------:R-:W-:Y:S01]  /*51a0*/  IMAD.U32 R88, RZ, RZ, UR5 ;  /* 0x00000005ff587e24 */ /* 0x000fe2000f8e00ff */
[----:B------:R-:W-:Y:S01]  /*51b0*/  MOV R81, RZ ;  /* 0x000000ff00517202 */ /* 0x000fe20000000f00 */
[----:B------:R-:W-:Y:S01]  /*51c0*/  IMAD.MOV R80, RZ, RZ, -R85 ;  /* 0x000000ffff507224 */ /* 0x000fe200078e0a55 */
[----:B------:R-:W-:Y:S01]  /*51d0*/  LOP3.LUT R69, R4, R5, RZ, 0xfc, !PT ;  /* 0x0000000504457212 */ /* 0x000fe200078efcff */
[----:B------:R-:W-:Y:S01]  /*51e0*/  IMAD.U32 R86, RZ, RZ, UR4 ;  /* 0x00000004ff567e24 */ /* 0x000fe2000f8e00ff */
[----:B------:R-:W4:Y:S01]  /*51f0*/  LDCU UR58, c[0x0][0x370] ;  /* 0x00006e00ff3a77ac */ /* 0x000f220008000800 */
[----:B------:R-:W1:Y:S01]  /*5200*/  LDCU.64 UR62, c[0x0][0x348] ;  /* 0x00006900ff3e77ac */ /* 0x000e620008000a00 */
[----:B------:R-:W1:Y:S01]  /*5210*/  LDCU UR43, c[0x0][0xb0c] ;  /* 0x00016180ff2b77ac */ /* 0x000e620008000800 */
[----:B------:R-:W1:Y:S01]  /*5220*/  LDCU UR39, c[0x0][0xb30] ;  /* 0x00016600ff2777ac */ /* 0x000e620008000800 */
[----:B------:R-:W1:Y:S01]  /*5230*/  LDCU.64 UR56, c[0x0][0x888] ;  /* 0x00011100ff3877ac */ /* 0x000e620008000a00 */
[----:B------:R-:W1:Y:S01]  /*5240*/  LDCU.64 UR40, c[0x0][0xb28] ;  /* 0x00016500ff2877ac */ /* 0x000e620008000a00 */
[----:B------:R-:W1:Y:S01]  /*5250*/  LDCU.64 UR60, c[0x0][0x890] ;  /* 0x00011200ff3c77ac */ /* 0x000e620008000a00 */
[----:B------:R-:W1:Y:S01]  /*5260*/  LDCU.128 UR52, c[0x0][0xb10] ;  /* 0x00016200ff3477ac */ /* 0x000e620008000c00 */
[----:B------:R-:W1:Y:S02]  /*5270*/  LDCU UR47, c[0x0][0x374] ;  /* 0x00006e80ff2f77ac */ /* 0x000e640008000800 */
[----:B-1234-:R-:W-:-:S07]  /*5280*/  IMAD.IADD R37, R0, 0x1, R37 ;  /* 0x0000000100257824 */ /* 0x01efce00078e0225 */
.L_x_131:
[----:B------:R-:W-:Y:S02]  /*5290*/  LEA R3, R79, UR44, 0x3 ;  /* 0x0000002c4f037c11 */ /* 0x000fe4000f8e18ff */
[----:B------:R-:W-:Y:S02]  /*52a0*/  SHF.L.U32 R0, R83, 0x1f, RZ ;  /* 0x0000001f53007819 */ /* 0x000fe400000006ff */
[----:B-1----:R-:W-:Y:S02]  /*52b0*/  LEA R4, R79, UR44, 0x4 ;  /* 0x0000002c4f047c11 */ /* 0x002fe4000f8e20ff */
[----:B------:R-:W1:Y:S02]  /*52c0*/  SYNCS.PHASECHK.TRANS64.TRYWAIT P0, [R3+URZ+0x90], R0 ;  /* 0x00009000030075a7 */ /* 0x000e6400080011ff */
[----:B-1----:R-:W-:Y:S05]  /*52d0*/  @!P0 BRA `(.L_x_90) ;  /* 0x0000004c009c8947 */ /* 0x002fea0003800000 */
.L_x_175:
        /* <DEDUP_REMOVED lines=8> */
[----:B--2---:R-:W-:Y:S11]  /*5360*/  LOP3.LUT P0, RZ, R6, 0x1, RZ, 0xc0, !PT ;  /* 0x0000000106ff7812 */ /* 0x004ff6000780c0ff */
[----:B------:R-:W-:Y:S02]  /*5370*/  @!UPT UIADD3 URZ, UPT, UPT, URZ, URZ, URZ ;  /* 0x000000fffffff290 */ /* 0x000fe4000fffe0ff */
[----:B---3--:R-:W-:Y:S01]  /*5380*/  VOTEU.ANY UP1, P0 ;  /* 0x0000000000ff7886 */ /* 0x008fe20000020100 */
[----:B------:R-:W-:Y:S01]  /*5390*/  PLOP3.LUT P0, PT, PT, PT, UP1, 0x80, 0x8 ;  /* 0x000000000008781c */ /* 0x000fe20003f0f018 */
[----:B------:R-:W-:Y:S11]  /*53a0*/  UP2UR UR46, UPR, URZ, 0x2 ;  /* 0x00000002ff2e7883 */ /* 0x000ff60008000000 */
[----:B------:R-:W-:Y:S01]  /*53b0*/  @!UPT UIADD3 URZ, UPT, UPT, URZ, URZ, URZ ;  /* 0x000000fffffff290 */ /* 0x000fe2000fffe0ff */
[----:B-1----:R-:W-:Y:S02]  /*53c0*/  @P0 SHF.R.U32.HI R0, RZ, 0x10, R5 ;  /* 0x00000010ff000819 */ /* 0x002fe40000011605 */
        /* <DEDUP_REMOVED lines=12> */
[----:B------:R-:W2:Y:S01]  /*5490*/  LDCU UR12, c[0x0][0xb20] ;  /* 0x00016400ff0c77ac */ /* 0x000ea20008000800 */
[----:B------:R-:W-:Y:S02]  /*54a0*/  UIMAD.WIDE.U32 UR4, UR47, UR55, URZ ;  /* 0x000000372f0472a5 */ /* 0x000fe4000f8e00ff */
[----:B------:R-:W-:Y:S02]  /*54b0*/  UIMAD.WIDE.U32 UR6, UR58, UR52, URZ ;  /* 0x000000343a0672a5 */ /* 0x000fe4000f8e00ff */
[----:B------:R-:W-:Y:S02]  /*54c0*/  UISETP.NE.AND UP0, UPT, UR54, 0x1, UPT ;  /* 0x000000013600788c */ /* 0x000fe4000bf05270 */
[----:B------:R-:W-:Y:S02]  /*54d0*/  UIMAD.WIDE.U32 UR8, UR37, UR55, URZ ;  /* 0x00000037250872a5 */ /* 0x000fe4000f8e00ff */
[----:B------:R-:W-:Y:S02]  /*54e0*/  UIMAD.WIDE.U32 UR10, UR38, UR52, URZ ;  /* 0x00000034260a72a5 */ /* 0x000fe4000f8e00ff */
[----:B------:R-:W-:Y:S02]  /*54f0*/  UISETP.NE.AND UP1, UPT, UR43, 0x1, UPT ;  /* 0x000000012b00788c */ /* 0x000fe4000bf25270 */
[----:B------:R-:W-:Y:S01]  /*5500*/  UISETP.NE.AND UP2, UPT, UR42, 0x1, UPT ;  /* 0x000000012a00788c */ /* 0x000fe2000bf45270 */
[----:B------:R-:W-:Y:S02]  /*5510*/  UMOV UR4, UR5 ;  /* 0x0000000500047c82 */ /* 0x000fe40008000000 */
[----:B--2---:R-:W-:Y:S03]  /*5520*/  USHF.R.U32.HI UR5, URZ, UR12, UR4 ;  /* 0x0000000cff057299 */ /* 0x004fe60008011604 */
[----:B------:R-:W-:Y:S02]  /*5530*/  UMOV UR4, UR7 ;  /* 0x0000000700047c82 */ /* 0x000fe40008000000 */
[----:B------:R-:W-:Y:S02]  /*5540*/  USHF.R.U32.HI UR7, URZ, UR53, UR4 ;  /* 0x00000035ff077299 */ /* 0x000fe40008011604 */
[----:B------:R-:W-:Y:S02]  /*5550*/  USEL UR4, UR47, UR5, !UP0 ;  /* 0x000000052f047287 */ /* 0x000fe4000c000000 */
[----:B------:R-:W-:Y:S01]  /*5560*/  USEL UR7, UR58, UR7, !UP1 ;  /* 0x000000073a077287 */ /* 0x000fe2000c800000 */
[----:B------:R-:W-:Y:S01]  /*5570*/  UMOV UR5, UR9 ;  /* 0x0000000900057c82 */ /* 0x000fe20008000000 */
[----:B------:R-:W-:Y:S02]  /*5580*/  UIMAD.WIDE.U32 UR8, UR4, UR40, URZ ;  /* 0x00000028040872a5 */ /* 0x000fe4000f8e00ff */
[----:B------:R-:W-:Y:S03]  /*5590*/  USHF.R.U32.HI UR6, URZ, UR12, UR5 ;  /* 0x0000000cff067299 */ /* 0x000fe60008011605 */
[----:B------:R-:W-:Y:S01]  /*55a0*/  UMOV UR5, UR11 ;  /* 0x0000000b00057c82 */ /* 0x000fe20008000000 */
[----:B------:R-:W-:Y:S02]  /*55b0*/  UIMAD.WIDE.U32 UR10, UR7, UR40, URZ ;  /* 0x00000028070a72a5 */ /* 0x000fe4000f8e00ff */
[----:B------:R-:W-:Y:S02]  /*55c0*/  USHF.R.U32.HI UR12, URZ, UR53, UR5 ;  /* 0x00000035ff0c7299 */ /* 0x000fe40008011605 */
[----:B------:R-:W-:Y:S01]  /*55d0*/  USEL UR6, UR37, UR6, !UP0 ;  /* 0x0000000625067287 */ /* 0x000fe2000c000000 */
[----:B------:R-:W-:Y:S02]  /*55e0*/  UMOV UR5, UR9 ;  /* 0x0000000900057c82 */ /* 0x000fe40008000000 */
[----:B------:R-:W-:Y:S01]  /*55f0*/  UMOV UR10, UR11 ;  /* 0x0000000b000a7c82 */ /* 0x000fe20008000000 */
[----:B------:R-:W-:Y:S02]  /*5600*/  @UP2 USHF.R.U32.HI UR4, URZ, UR41, UR5 ;  /* 0x00000029ff042299 */ /* 0x000fe40008011605 */
[----:B------:R-:W-:Y:S02]  /*5610*/  @UP2 USHF.R.U32.HI UR7, URZ, UR41, UR10 ;  /* 0x00000029ff072299 */ /* 0x000fe4000801160a */
[----:B------:R-:W-:Y:S02]  /*5620*/  UIMAD UR4, UR42, UR4, URZ ;  /* 0x000000042a0472a4 */ /* 0x000fe4000f8e02ff */
        /* <DEDUP_REMOVED lines=8> */
[----:B------:R-:W-:Y:S02]  /*56b0*/  USEL UR11, UR6, UR4, !UP2 ;  /* 0x00000004060b7287 */ /* 0x000fe4000d000000 */
[----:B------:R-:W-:Y:S02]  /*56c0*/  UIADD3 UR8, UPT, UPT, -UR5, URZ, URZ ;  /* 0x000000ff05087290 */ /* 0x000fe4000fffe1ff */
[----:B------:R-:W-:Y:S01]  /*56d0*/  UIADD3 UR10, UPT, UPT, -UR11, URZ, URZ ;  /* 0x000000ff0b0a7290 */ /* 0x000fe2000fffe1ff */
[----:B------:R-:W-:Y:S01]  /*56e0*/  @!UP0 UMOV UR4, UR9 ;  /* 0x0000000900048c82 */ /* 0x000fe20008000000 */
[----:B------:R-:W-:Y:S02]  /*56f0*/  UIADD3 UR9, UPT, UPT, -UR6, URZ, URZ ;  /* 0x000000ff06097290 */ /* 0x000fe4000fffe1ff */
[----:B------:R-:W-:Y:S02]  /*5700*/  @!UP0 USHF.R.U32.HI UR4, URZ, UR41, UR4 ;  /* 0x00000029ff048299 */ /* 0x000fe40008011604 */
[----:B------:R-:W-:Y:S02]  /*5710*/  UIMAD UR10, UR42, UR10, UR6 ;  /* 0x0000000a2a0a72a4 */ /* 0x000fe4000f8e0206 */
[----:B------:R-:W-:Y:S04]  /*5720*/  @!UP0 USEL UR4, UR5, UR4, !UP2 ;  /* 0x0000000405048287 */ /* 0x000fe8000d000000 */
[----:B------:R-:W-:Y:S02]  /*5730*/  @!UP0 UIMAD UR10, UR7, UR10, UR4 ;  /* 0x0000000a070a82a4 */ /* 0x000fe4000f8e0204 */
[----:B------:R-:W-:Y:S02]  /*5740*/  @!UP0 UIADD3 UR11, UPT, UPT, UR11, -UR4, URZ ;  /* 0x800000040b0b8290 */ /* 0x000fe4000fffe0ff */
[----:B------:R-:W-:Y:S02]  /*5750*/  UIMAD UR7, UR43, UR8, UR38 ;  /* 0x000000082b0772a4 */ /* 0x000fe4000f8e0226 */
[----:B------:R-:W-:Y:S02]  /*5760*/  @!UP0 UIMAD UR6, UR11, UR42, UR5 ;  /* 0x0000002a0b0682a4 */ /* 0x000fe4000f8e0205 */
[----:B------:R-:W-:Y:S01]  /*5770*/  UIMAD UR4, UR54, UR9, UR37 ;  /* 0x00000009360472a4 */ /* 0x000fe2000f8e0225 */
[----:B------:R-:W-:Y:S02]  /*5780*/  @!UP0 UMOV UR5, UR10 ;  /* 0x0000000a00058c82 */ /* 0x000fe40008000000 */
[----:B------:R-:W-:Y:S02]  /*5790*/  UIMAD UR38, UR5, UR43, UR7 ;  /* 0x0000002b052672a4 */ /* 0x000fe4000f8e0207 */
[----:B------:R-:W-:Y:S11]  /*57a0*/  UIMAD UR37, UR6, UR54, UR4 ;  /* 0x00000036062572a4 */ /* 0x000ff6000f8e0204 */
[----:B------:R-:W-:Y:S01]  /*57b0*/  @!UPT UIADD3 URZ, UPT, UPT, URZ, URZ, URZ ;  /* 0x000000fffffff290 */ /* 0x000fe2000fffe0ff */
.L_x_91:
[----:B------:R-:W-:Y:S01]  /*57c0*/  UISETP.NE.AND UP0, UPT, UR39, 0x1, UPT ;  /* 0x000000012700788c */ /* 0x000fe2000bf05270 */
[----:B------:R-:W-:Y:S01]  /*57d0*/  R2UR UR11, R88 ;  /* 0x00000000580b72ca */ /* 0x000fe200000e0000 */
[----:B------:R-:W-:Y:S01]  /*57e0*/  USHF.L.U32 UR50, UR16, 0x6, URZ ;  /* 0x0000000610327899 */ /* 0x000fe200080006ff */
[----:B------:R-:W-:Y:S01]  /*57f0*/  IADD3 R79, PT, PT, R79, 0x1, RZ ;  /* 0x000000014f4f7810 */ /* 0x000fe20007ffe0ff */
[----:B------:R-:W-:Y:S07]  /*5800*/  USHF.L.U32 UR49, UR20, 0x8, URZ ;  /* 0x0000000814317899 */ /* 0x000fee00080006ff */
[----:B------:R-:W2:Y:S01]  /*5810*/  @!UP0 LDCU.128 UR12, c[0x0][0xb10] ;  /* 0x00016200ff0c87ac */ /* 0x000ea20008000c00 */
[----:B------:R-:W3:Y:S01]  /*5820*/  @!UP0 LDCU UR5, c[0x0][0xb0c] ;  /* 0x00016180ff0587ac */ /* 0x000ee20008000800 */
[----:B------:R-:W4:Y:S01]  /*5830*/  @!UP0 LDCU UR10, c[0x0][0xb20] ;  /* 0x00016400ff0a87ac */ /* 0x000f220008000800 */
[----:B--2---:R-:W-:Y:S02]  /*5840*/  UIMAD.WIDE.U32 UR8, UR38, UR12, URZ ;  /* 0x0000000c260872a5 */ /* 0x004fe4000f8e00ff */
[----:B------:R-:W-:Y:S02]  /*5850*/  UIMAD.WIDE.U32 UR6, UR37, UR15, URZ ;  /* 0x0000000f250672a5 */ /* 0x000fe4000f8e00ff */
[----:B------:R-:W-:Y:S03]  /*5860*/  @!UP0 UISETP.NE.AND UP1, UPT, UR14, 0x1, UPT ;  /* 0x000000010e00888c */ /* 0x000fe6000bf25270 */
[----:B------:R-:W-:Y:S01]  /*5870*/  @!UP0 UMOV UR4, UR9 ;  /* 0x0000000900048c82 */ /* 0x000fe20008000000 */
[----:B---3--:R-:W-:Y:S02]  /*5880*/  @!UP0 UISETP.NE.AND UP2, UPT, UR5, 0x1, UPT ;  /* 0x000000010500888c */ /* 0x008fe4000bf45270 */
[----:B------:R-:W-:Y:S01]  /*5890*/  @!UP0 USHF.R.U32.HI UR4, URZ, UR13, UR4 ;  /* 0x0000000dff048299 */ /* 0x000fe20008011604 */
[----:B------:R-:W-:Y:S02]  /*58a0*/  @!UP0 UMOV UR6, UR7 ;  /* 0x0000000700068c82 */ /* 0x000fe40008000000 */
[----:B----4-:R-:W-:Y:S02]  /*58b0*/  @!UP0 USHF.R.U32.HI UR6, URZ, UR10, UR6 ;  /* 0x0000000aff068299 */ /* 0x010fe40008011606 */
[----:B------:R-:W-:Y:S02]  /*58c0*/  @!UP0 USEL UR7, UR38, UR4, !UP2 ;  /* 0x0000000426078287 */ /* 0x000fe4000d000000 */
[----:B------:R-:W-:Y:S04]  /*58d0*/  @!UP0 USEL UR6, UR37, UR6, !UP1 ;  /* 0x0000000625068287 */ /* 0x000fe8000c800000 */
[----:B------:R-:W-:Y:S02]  /*58e0*/  @!UP0 UIADD3 UR4, UPT, UPT, -UR7, UR6, URZ ;  /* 0x0000000607048290 */ /* 0x000fe4000fffe1ff */
[----:B------:R-:W-:Y:S02]  /*58f0*/  @!UP0 UIADD3 UR6, UPT, UPT, UR7, -UR6, URZ ;  /* 0x8000000607068290 */ /* 0x000fe4000fffe0ff */
[----:B------:R-:W-:Y:S02]  /*5900*/  @!UP0 UIMAD UR38, UR4, UR5, UR38 ;  /* 0x00000005042682a4 */ /* 0x000fe4000f8e0226 */
[----:B------:R-:W-:Y:S02]  /*5910*/  @!UP0 UIMAD UR37, UR6, UR14, UR37 ;  /* 0x0000000e062582a4 */ /* 0x000fe4000f8e0225 */
[----:B------:R-:W-:Y:S09]  /*5920*/  ULOP3.LUT UP0, URZ, UR11, 0x1b0, URZ, 0xc0, !UPT ;  /* 0x000001b00bff7892 */ /* 0x000ff2000f80c0ff */
[----:B------:R-:W-:Y:S05]  /*5930*/  BRA.U !UP0, `(.L_x_92) ;  /* 0x0000000108407547 */ /* 0x000fea000b800000 */
[----:B------:R-:W2:Y:S01]  /*5940*/  LDCU.64 UR8, c[0x4][0x88] ;  /* 0x01001100ff0877ac */ /* 0x000ea20008000a00 */
[----:B------:R-:W-:Y:S01]  /*5950*/  MOV R3, 0x0 ;  /* 0x0000000000037802 */ /* 0x000fe20000000f00 */
[----:B------:R-:W-:Y:S02]  /*5960*/  HFMA2 R12, -RZ, RZ, 0, 5.9604644775390625e-08 ;  /* 0x00000001ff0c7431 */ /* 0x000fe400000001ff */
[----:B------:R-:W-:Y:S02]  /*5970*/  IMAD.MOV.U32 R8, RZ, RZ, 0x70 ;  /* 0x00000070ff087424 */ /* 0x000fe400078e00ff */
[----:B------:R-:W-:Y:S01]  /*5980*/  IMAD.MOV.U32 R13, RZ, RZ, RZ ;  /* 0x000000ffff0d7224 */ /* 0x000fe200078e00ff */
[----:B------:R-:W3:Y:S01]  /*5990*/  LDCU.64 UR6, c[0x4][0x90] ;  /* 0x01001200ff0677ac */ /* 0x000ee20008000a00 */
[----:B------:R-:W4:Y:S01]  /*59a0*/  LDC.64 R2, c[0x4][R3] ;  /* 0x0100000003027b82 */ /* 0x000f220000000a00 */
[----:B------:R-:W1:Y:S01]  /*59b0*/  LDCU.64 UR4, c[0x4][0x8] ;  /* 0x01000100ff0477ac */ /* 0x000e620008000a00 */
[----:B--2---:R-:W-:Y:S01]  /*59c0*/  MOV R5, UR9 ;  /* 0x0000000900057c02 */ /* 0x004fe20008000f00 */
[----:B------:R-:W-:Y:S01]  /*59d0*/  IMAD.U32 R4, RZ, RZ, UR8 ;  /* 0x00000008ff047e24 */ /* 0x000fe2000f8e00ff */
[----:B---3--:R-:W-:Y:S01]  /*59e0*/  MOV R7, UR7 ;  /* 0x0000000700077c02 */ /* 0x008fe20008000f00 */
[----:B------:R-:W-:Y:S01]  /*59f0*/  IMAD.U32 R6, RZ, RZ, UR6 ;  /* 0x00000006ff067e24 */ /* 0x000fe2000f8e00ff */
[----:B-1----:R-:W-:Y:S01]  /*5a00*/  MOV R11, UR5 ;  /* 0x00000005000b7c02 */ /* 0x002fe20008000f00 */
[----:B------:R-:W-:Y:S02]  /*5a10*/  IMAD.U32 R10, RZ, RZ, UR4 ;  /* 0x00000004ff0a7e24 */ /* 0x000fe4000f8e00ff */
[----:B------:R-:W-:Y:S07]  /*5a20*/  LEPC R20, `(.L_x_92) ;  /* 0x000000001014794e */ /* 0x000fee0000000000 */
[----:B----45:R-:W-:Y:S05]  /*5a30*/  CALL.ABS.NOINC R2 ;  /* 0x0000000002007343 */ /* 0x030fea0003c00000 */
.L_x_92:
[----:B------:R-:W-:Y:S01]  /*5a40*/  LOP3.LUT P0, RZ, R86, 0x1b0, RZ, 0xc0, !PT ;  /* 0x000001b056ff7812 */ /* 0x000fe2000780c0ff */
[----:B------:R-:W-:Y:S11]  /*5a50*/  BSSY.RECONVERGENT B6, `(.L_x_93) ;  /* 0x0000013000067945 */ /* 0x000ff60003800200 */
[----:B------:R-:W-:Y:S01]  /*5a60*/  @!UPT UIADD3 URZ, UPT, UPT, URZ, URZ, URZ ;  /* 0x000000fffffff290 */ /* 0x000fe2000fffe0ff */
[----:B------:R-:W-:Y:S05]  /*5a70*/  @!P0 BRA `(.L_x_94) ;  /* 0x0000000000408947 */ /* 0x000fea0003800000 */
        /* <DEDUP_REMOVED lines=16> */
.L_x_94:
[----:B------:R-:W-:Y:S05]  /*5b80*/  BSYNC.RECONVERGENT B6 ;  /* 0x0000000000067941 */ /* 0x000fea0003800200 */
.L_x_93:
[----:B------:R-:W-:Y:S01]  /*5b90*/  R2UR UR4, R78 ;  /* 0x000000004e0472ca */ /* 0x000fe200000e0000 */
[----:B------:R-:W-:Y:S01]  /*5ba0*/  UISETP.NE.U32.AND UP0, UPT, UR60, URZ, UPT ;  /* 0x000000ff3c00728c */ /* 0x000fe2000bf05070 */
[----:B------:R-:W-:Y:S02]  /*5bb0*/  ISETP.NE.U32.AND P4, PT, R72, RZ, PT ;  /* 0x000000ff4800720c */ /* 0x000fe40003f85070 */
[----:B------:R-:W-:Y:S01]  /*5bc0*/  ISETP.NE.U32.AND P2, PT, RZ, UR56, PT ;  /* 0x00000038ff007c0c */ /* 0x000fe2000bf45070 */
[----:B------:R-:W-:Y:S01]  /*5bd0*/  UISETP.NE.AND.EX UP1, UPT, UR61, URZ, UPT, UP0 ;  /* 0x000000ff3d00728c */ /* 0x000fe2000bf25300 */
[----:B------:R-:W-:Y:S01]  /*5be0*/  ISETP.NE.AND.EX P4, PT, R73, RZ, PT, P4 ;  /* 0x000000ff4900720c */ /* 0x000fe20003f85340 */
[----:B------:R-:W-:Y:S01]  /*5bf0*/  UPLOP3.LUT UP0, UPT, UPT, UPT, UPT, 0x40, 0x4 ;  /* 0x000000000004789c */ /* 0x000fe20003f0e870 */
[----:B------:R-:W-:Y:S05]  /*5c00*/  ISETP.NE.AND.EX P2, PT, RZ, UR57, PT, P2 ;  /* 0x00000039ff007c0c */ /* 0x000fea000bf45320 */
[----:B------:R-:W-:Y:S06]  /*5c10*/  UISETP.NE.AND UP2, UPT, UR4, URZ, UPT ;  /* 0x000000ff0400728c */ /* 0x000fec000bf45270 */
[----:B------:R-:W-:Y:S05]  /*5c20*/  PLOP3.LUT P1, PT, PT, PT, UP2, 0x80, 0x8 ;  /* 0x000000000008781c */ /* 0x000fea0003f2f028 */
[----:B------:R-:W-:Y:S06]  /*5c30*/  @UP2 UPLOP3.LUT UP0, UPT, UPT, UPT, UP1, 0x80, 0x8 ;  /* 0x000000000008289c */ /* 0x000fec0003f0f010 */
[----:B------:R-:W-:Y:S01]  /*5c40*/  PLOP3.LUT P0, PT, PT, PT, UP0, 0x80, 0x8 ;  /* 0x000000000008781c */ /* 0x000fe20003f0f008 */
[----:B------:R-:W-:Y:S01]  /*5c50*/  @!UPT UIADD3 URZ, UPT, UPT, URZ, URZ, URZ ;  /* 0x000000fffffff290 */ /* 0x000fe2000fffe0ff */
[----:B------:R-:W-:Y:S11]  /*5c60*/  BRA.U !UP1, `(.L_x_95) ;  /* 0x00000001093c7547 */ /* 0x000ff6000b800000 */
[----:B------:R-:W-:Y:S01]  /*5c70*/  UISETP.NE.U32.AND UP0, UPT, UR56, URZ, UPT ;  /* 0x000000ff3800728c */ /* 0x000fe2000bf05070 */
[----:B-1----:R-:W-:Y:S01]  /*5c80*/  HFMA2 R0, -RZ, RZ, 0, 5.9604644775390625e-08 ;  /* 0x00000001ff007431 */ /* 0x002fe200000001ff */
[----:B------:R-:W1:Y:S01]  /*5c90*/  LDCU.64 UR8, c[0x0][0x358] ;  /* 0x00006b00ff0877ac */ /* 0x000e620008000a00 */
[----:B------:R-:W-:Y:S01]  /*5ca0*/  IMAD.MOV.U32 R74, RZ, RZ, 0x1 ;  /* 0x00000001ff4a7424 */ /* 0x000fe200078e00ff */
[----:B------:R-:W-:Y:S06]  /*5cb0*/  UISETP.NE.AND.EX UP0, UPT, UR57, URZ, UPT, UP0 ;  /* 0x000000ff3900728c */ /* 0x000fec000bf05300 */
[----:B------:R-:W-:Y:S05]  /*5cc0*/  PLOP3.LUT P3, PT, PT, PT, UP0, 0x80, 0x8 ;  /* 0x000000000008781c */ /* 0x000fea0003f6f008 */
[----:B------:R-:W2:Y:S01]  /*5cd0*/  @UP0 LDCU.64 UR4, c[0x0][0x888] ;  /* 0x00011100ff0407ac */ /* 0x000ea20008000a00 */
[----:B------:R-:W-:Y:S07]  /*5ce0*/  @UP0 UIMAD UR6, UR36, UR60, URZ ;  /* 0x0000003c240602a4 */ /* 0x000fee000f8e02ff */
[----:B------:R-:W-:Y:S01]  /*5cf0*/  @!P3 PRMT R74, R0, 0x7610, R74 ;  /* 0x00007610004ab816 */ /* 0x000fe2000000004a */
[----:B--2---:R-:W-:Y:S06]  /*5d00*/  @UP0 UIMAD.WIDE UR4, UR6, 0x4, UR4 ;  /* 0x00000004060408a5 */ /* 0x004fec000f8e0204 */
[----:B-----5:R-:W-:Y:S01]  /*5d10*/  IMAD.U32 R40, RZ, RZ, UR4 ;  /* 0x00000004ff287e24 */ /* 0x020fe2000f8e00ff */
[----:B------:R-:W-:Y:S04]  /*5d20*/  MOV R41, UR5 ;  /* 0x0000000500297c02 */ /* 0x000fe80008000f00 */
[----:B------:R-:W2:Y:S01]  /*5d30*/  @!UP0 LDCU UR4, c[0x0][0x880] ;  /* 0x00011000ff0487ac */ /* 0x000ea20008000800 */
[----:B-1----:R3:W5:Y:S02]  /*5d40*/  @P3 LDG.E R40, desc[UR8][R40.64] ;  /* 0x0000000828283981 */ /* 0x002764000c1e1900 */
[----:B--23--:R-:W-:Y:S02]  /*5d50*/  @!P3 IMAD.U32 R40, RZ, RZ, UR4 ;  /* 0x00000004ff28be24 */ /* 0x00cfe4000f8e00ff */
.L_x_95:
[----:B------:R-:W-:Y:S05]  /*5d60*/  @!P4 BRA `(.L_x_96) ;  /* 0x000000000024c947 */ /* 0x000fea0003800000 */
[----:B------:R-:W-:Y:S01]  /*5d70*/  ISETP.NE.U32.AND P3, PT, R70, RZ, PT ;  /* 0x000000ff4600720c */ /* 0x000fe20003f65070 */
[----:B------:R-:W2:Y:S03]  /*5d80*/  LDCU.64 UR4, c[0x0][0x358] ;  /* 0x00006b00ff0477ac */ /* 0x000ea60008000a00 */
[----:B------:R-:W-:Y:S11]  /*5d90*/  ISETP.NE.AND.EX P3, PT, R71, RZ, PT, P3 ;  /* 0x000000ff4700720c */ /* 0x000ff60003f65330 */
[----:B------:R-:W-:Y:S02]  /*5da0*/  @!UPT UIADD3 URZ, UPT, UPT, URZ, URZ, URZ ;  /* 0x000000fffffff290 */ /* 0x000fe4000fffe0ff */
[----:B------:R-:W3:Y:S01]  /*5db0*/  @P3 LDC.64 R2, c[0x0][0x8a8] ;  /* 0x00022a00ff023b82 */ /* 0x000ee20000000a00 */
[----:B-1----:R-:W-:Y:S04]  /*5dc0*/  @P3 IMAD R0, R72, UR36, RZ ;  /* 0x0000002448003c24 */ /* 0x002fe8000f8e02ff */
[----:B---3--:R-:W-:Y:S05]  /*5dd0*/  @P3 IMAD.WIDE R2, R0, 0x4, R2 ;  /* 0x0000000400023825 */ /* 0x008fea00078e0202 */
[----:B--2--5:R2:W5:Y:S02]  /*5de0*/  @P3 LDG.E R38, desc[UR4][R2.64] ;  /* 0x0000000402263981 */ /* 0x024564000c1e1900 */
[----:B--2---:R-:W3:Y:S02]  /*5df0*/  @!P3 LDC R38, c[0x0][0x8a0] ;  /* 0x00022800ff26bb82 */ /* 0x004ee40000000800 */
.L_x_96:
[----:B-----5:R-:W-:Y:S01]  /*5e00*/  ISETP.NE.AND P4, PT, R40, RZ, PT ;  /* 0x000000ff2800720c */ /* 0x020fe20003f85270 */
[----:B------:R-:W-:Y:S01]  /*5e10*/  BSSY B1, `(.L_x_97) ;  /* 0x0000042000017945 */ /* 0x000fe20003800000 */
[----:B------:R-:W-:Y:S01]  /*5e20*/  SEL R5, RZ, 0xffffffff, P2 ;  /* 0xffffffffff057807 */ /* 0x000fe20001000000 */
[----:B------:R-:W-:Y:S01]  /*5e30*/  IMAD.MOV.U32 R53, RZ, RZ, 0x1 ;  /* 0x00000001ff357424 */ /* 0x000fe200078e00ff */
[----:B------:R-:W-:Y:S02]  /*5e40*/  LOP3.LUT P3, RZ, R74, 0xff, RZ, 0xc0, !PT ;  /* 0x000000ff4aff7812 */ /* 0x000fe4000786c0ff */
[----:B------:R-:W-:Y:S02]  /*5e50*/  CS2R R46, SRZ ;  /* 0x00000000002e7805 */ /* 0x000fe4000001ff00 */
[----:B-1----:R-:W-:Y:S02]  /*5e60*/  @P1 SEL R0, RZ, 0xffffffff, P4 ;  /* 0xffffffffff001807 */ /* 0x002fe40002000000 */
[----:B------:R-:W-:Y:S02]  /*5e70*/  CS2R R44, SRZ ;  /* 0x00000000002c7805 */ /* 0x000fe4000001ff00 */
[----:B------:R-:W-:Y:S02]  /*5e80*/  LEA R2, R82, UR44, 0x3 ;  /* 0x0000002c52027c11 */ /* 0x000fe4000f8e18ff */
[----:B------:R-:W-:Y:S02]  /*5e90*/  CS2R R50, SRZ ;  /* 0x0000000000327805 */ /* 0x000fe4000001ff00 */
[----:B------:R-:W-:Y:S02]  /*5ea0*/  @P0 SEL R0, R5, R0, !P3 ;  /* 0x0000000005000207 */ /* 0x000fe40005800000 */
[----:B------:R-:W-:Y:S02]  /*5eb0*/  CS2R R48, SRZ ;  /* 0x0000000000307805 */ /* 0x000fe4000001ff00 */
[----:B------:R-:W-:Y:S02]  /*5ec0*/  LEA R52, R36, UR44, 0x3 ;  /* 0x0000002c24347c11 */ /* 0x000fe4000f8e18ff */
[----:B------:R-:W-:Y:S02]  /*5ed0*/  @P1 LOP3.LUT R0, R0, 0x1, RZ, 0xc0, !PT ;  /* 0x0000000100001812 */ /* 0x000fe400078ec0ff */
[----:B------:R-:W-:Y:S02]  /*5ee0*/  SHF.L.U32 R3, R84, 0x1f, RZ ;  /* 0x0000001f54037819 */ /* 0x000fe400000006ff */
[----:B------:R-:W-:Y:S02]  /*5ef0*/  ISETP.NE.U32.OR P6, PT, R0, 0x1, !P1 ;  /* 0x000000010000780c */ /* 0x000fe40004fc5470 */
[----:B------:R-:W-:Y:S02]  /*5f00*/  PLOP3.LUT P2, PT, PT, PT, UP1, 0x80, 0x8 ;  /* 0x000000000008781c */ /* 0x000fe40003f4f018 */
[----:B------:R-:W-:Y:S02]  /*5f10*/  LEA.HI R39, R36, R36, RZ, 0x1 ;  /* 0x0000002424277211 */ /* 0x000fe400078f08ff */
[----:B------:R-:W-:Y:S02]  /*5f20*/  SEL R4, RZ, 0xffffffff, P4 ;  /* 0xffffffffff047807 */ /* 0x000fe40002000000 */
[----:B------:R-:W-:Y:S05]  /*5f30*/  P2R R61, PR, RZ, 0x40 ;  /* 0x00000040ff3d7803 */ /* 0x000fea0000000000 */
[----:B------:R-:W-:Y:S02]  /*5f40*/  @P6 SHF.L.U32 R0, R81, 0x1f, RZ ;  /* 0x0000001f51006819 */ /* 0x000fe400000006ff */
[----:B------:R-:W-:Y:S02]  /*5f50*/  @P2 SEL R4, R5, R4, !P3 ;  /* 0x0000000405042207 */ /* 0x000fe40005800000 */
[----:B------:R1:W2:Y:S02]  /*5f60*/  @P6 SYNCS.PHASECHK.TRANS64.TRYWAIT P1, [R2+URZ+0x40], R0 ;  /* 0x00004000020065a7 */ /* 0x0002a400080211ff */
[----:B------:R-:W-:Y:S04]  /*5f70*/  LOP3.LUT R4, R4, 0x1, RZ, 0xc0, !PT ;  /* 0x0000000104047812 */ /* 0x000fe800078ec0ff */
[----:B------:R-:W-:Y:S04]  /*5f80*/  ISETP.NE.U32.AND P5, PT, R4, 0x1, PT ;  /* 0x000000010400780c */ /* 0x000fe80003fa5070 */
[----:B------:R-:W-:Y:S01]  /*5f90*/  P2R R54, PR, RZ, 0x20 ;  /* 0x00000020ff367803 */ /* 0x000fe20000000000 */
[----:B------:R4:W3:Y:S01]  /*5fa0*/  SYNCS.PHASECHK.TRANS64.TRYWAIT P0, [R52+URZ+0xb0], R3 ;  /* 0x0000b003340075a7 */ /* 0x0008e200080011ff */
[C---:B-1----:R-:W-:Y:S01]  /*5fb0*/  IMAD.SHL.U32 R0, R39.reuse, 0x80, RZ ;  /* 0x0000008027007824 */ /* 0x042fe200078e00ff */
[----:B------:R-:W-:Y:S04]  /*5fc0*/  LOP3.LUT R39, R39, 0xffe, RZ, 0xc0, !PT ;  /* 0x00000ffe27277812 */ /* 0x000fe800078ec0ff */
[----:B------:R-:W-:Y:S01]  /*5fd0*/  LOP3.LUT R0, R0, 0xffffff00, RZ, 0xc0, !PT ;  /* 0xffffff0000007812 */ /* 0x000fe200078ec0ff */
[----:B------:R-:W-:Y:S04]  /*5fe0*/  IMAD.IADD R39, R36, 0x1, -R39 ;  /* 0x0000000124277824 */ /* 0x000fe800078e0a27 */
[----:B------:R-:W-:Y:S04]  /*5ff0*/  IMAD.IADD R0, R37, 0x1, R0 ;  /* 0x0000000125007824 */ /* 0x000fe800078e0200 */
[----:B------:R-:W-:Y:S01]  /*6000*/  IMAD R39, R39, 0x100000, R0 ;  /* 0x0010000027277824 */ /* 0x000fe200078e0200 */
[----:B--2---:R-:W-:Y:S01]  /*6010*/  @P6 SEL R53, RZ, 0x1, !P1 ;  /* 0x00000001ff356807 */ /* 0x004fe20004800000 */
[----:B----4-:R-:W-:Y:S06]  /*6020*/  @!P6 BRA `(.L_x_98) ;  /* 0x000000000080e947 */ /* 0x010fec0003800000 */
[----:B------:R-:W-:Y:S01]  /*6030*/  @P5 IMAD R5, R82, 0x1000, R69 ;  /* 0x0000100052055824 */ /* 0x000fe200078e0245 */
[----:B------:R-:W-:Y:S01]  /*6040*/  ISETP.NE.AND P1, PT, R53, RZ, PT ;  /* 0x000000ff3500720c */ /* 0x000fe20003f25270 */
[----:B------:R-:W-:Y:S01]  /*6050*/  BSSY B0, `(.L_x_99) ;  /* 0x000000b000007945 */ /* 0x000fe20003800000 */
[----:B------:R-:W-:Y:S01]  /*6060*/  CS2R R50, SRZ ;  /* 0x0000000000327805 */ /* 0x000fe2000001ff00 */
[----:B------:R-:W-:Y:S01]  /*6070*/  @P5 VIADD R4, R5, UR44 ;  /* 0x0000002c05045c36 */ /* 0x000fe20008000000 */
[----:B------:R-:W-:Y:S02]  /*6080*/  CS2R R48, SRZ ;  /* 0x0000000000307805 */ /* 0x000fe4000001ff00 */
[----:B------:R-:W-:Y:S02]  /*6090*/  CS2R R46, SRZ ;  /* 0x00000000002e7805 */ /* 0x000fe4000001ff00 */
[----:B------:R-:W-:Y:S01]  /*60a0*/  CS2R R44, SRZ ;  /* 0x00000000002c7805 */ /* 0x000fe2000001ff00 */
[----:B------:R-:W-:Y:S04]  /*60b0*/  @P5 IMAD R4, R85, -0x10, R4 ;  /* 0xfffffff055045824 */ /* 0x000fe800078e0204 */
[----:B------:R-:W-:Y:S05]  /*60c0*/  @P1 BRA `(.L_x_100) ;  /* 0x00000000000c1947 */ /* 0x000fea0003800000 */
[----:B------:R-:W-:Y:S04]  /*60d0*/  SHF.L.U32 R0, R81, 0x1f, RZ ;  /* 0x0000001f51007819 */ /* 0x000fe800000006ff */
[----:B------:R-:W1:Y:S02]  /*60e0*/  SYNCS.PHASECHK.TRANS64.TRYWAIT P1, [R2+URZ+0x40], R0 ;  /* 0x00004000020075a7 */ /* 0x000e6400080211ff */
[----:B-1----:R-:W-:Y:S05]  /*60f0*/  @!P1 BRA `(.L_x_101) ;  /* 0x0000004000289947 */ /* 0x002fea0003800000 */
.L_x_100:
[----:B------:R-:W-:Y:S05]  /*6100*/  BSYNC B0 ;  /* 0x0000000000007941 */ /* 0x000fea0003800000 */
.L_x_99:
[----:B------:R-:W-:Y:S01]  /*6110*/  ISETP.NE.AND P1, PT, R54, RZ, PT ;  /* 0x000000ff3600720c */ /* 0x000fe20003f25270 */
[----:B-1----:R-:W-:Y:S02]  /*6120*/  VIADD R2, R2, 0x60 ;  /* 0x0000006002027836 */ /* 0x002fe40000000000 */
[----:B------:R-:W-:Y:S02]  /*6130*/  IMAD.U32 R0, RZ, RZ, UR45 ;  /* 0x0000002dff007e24 */ /* 0x000fe4000f8e00ff */
[----:B------:R-:W-:Y:S03]  /*6140*/  VIADD R82, R82, 0x1 ;  /* 0x0000000152527836 */ /* 0x000fe60000000000 */
[----:B------:R-:W-:Y:S05]  /*6150*/  PRMT R0, R0, 0x654, R2 ;  /* 0x0000065400007816 */ /* 0x000fea0000000002 */
[----:B------:R1:W2:Y:S04]  /*6160*/  @P1 LDS.128 R48, [R5+UR44+0x200] ;  /* 0x0002002c05301984 */ /* 0x0002a80008000c00 */
[----:B------:R1:W4:Y:S01]  /*6170*/  @P1 LDS.128 R44, [R4+0x210] ;  /* 0x00021000042c1984 */ /* 0x0003220000000c00 */
[C---:B------:R-:W-:Y:S01]  /*6180*/  ISETP.NE.AND P1, PT, R82.reuse, 0x4, PT ;  /* 0x000000045200780c */ /* 0x040fe20003f25270 */
[----:B------:R-:W-:Y:S01]  /*6190*/  @!PT LDS RZ, [RZ] ;  /* 0x00000000fffff984 */ /* 0x000fe20000000800 */
[----:B------:R-:W-:Y:S01]  /*61a0*/  @!PT LDS RZ, [RZ] ;  /* 0x00000000fffff984 */ /* 0x000fe20000000800 */
[----:B------:R-:W-:Y:S01]  /*61b0*/  @!PT LDS RZ, [RZ] ;  /* 0x00000000fffff984 */ /* 0x000fe20000000800 */
[----:B------:R-:W-:Y:S01]  /*61c0*/  @!PT LDS RZ, [RZ] ;  /* 0x00000000fffff984 */ /* 0x000fe20000000800 */
[----:B------:R5:W-:Y:S06]  /*61d0*/  MEMBAR.ALL.CTA ;  /* 0x0000000000007992 */ /* 0x000bec0000008000 */
[----:B-----5:R-:W5:Y:S01]  /*61e0*/  FENCE.VIEW.ASYNC.S ;  /* 0x00000000000073c6 */ /* 0x020f620000000000 */
[----:B------:R-:W-:Y:S01]  /*61f0*/  SEL R82, R82, RZ, P1 ;  /* 0x000000ff52527207 */ /* 0x000fe20000800000 */
[----:B-----5:R5:W-:Y:S02]  /*6200*/  SYNCS.ARRIVE.TRANS64.RED.A1T0 RZ, [R0+URZ], RZ ;  /* 0x000000ff00ff79a7 */ /* 0x020be400081004ff */
[----:B-----5:R-:W-:Y:S04]  /*6210*/  SEL R0, RZ, 0x1, P1 ;  /* 0x00000001ff007807 */ /* 0x020fe80000800000 */
[----:B-12---:R-:W-:Y:S02]  /*6220*/  LOP3.LUT R81, R81, R0, RZ, 0x3c, !PT ;  /* 0x0000000051517212 */ /* 0x006fe400078e3cff */
.L_x_98:
[----:B------:R-:W-:Y:S05]  /*6230*/  BSYNC B1 ;  /* 0x0000000000017941 */ /* 0x000fea0003800000 */
.L_x_97:
[----:B------:R-:W-:Y:S04]  /*6240*/  SHF.R.U32.HI R0, RZ, 0x15, R39 ;  /* 0x00000015ff007819 */ /* 0x000fe80000011627 */
[----:B------:R-:W-:Y:S01]  /*6250*/  LOP3.LUT P1, RZ, R0, 0x3, R75, 0x48, !PT ;  /* 0x0000000300ff7812 */ /* 0x000fe2000782484b */
[----:B------:R-:W-:Y:S01]  /*6260*/  @!UPT UIADD3 URZ, UPT, UPT, URZ, URZ, URZ ;  /* 0x000000fffffff290 */ /* 0x000fe2000fffe0ff */
[----:B---3--:R-:W-:Y:S11]  /*6270*/  @P0 BRA `(.L_x_102) ;  /* 0x0000000000080947 */ /* 0x008ff60003800000 */
[----:B------:R-:W1:Y:S02]  /*6280*/  SYNCS.PHASECHK.TRANS64.TRYWAIT P0, [R52+URZ+0xb0], R3 ;  /* 0x0000b003340075a7 */ /* 0x000e6400080011ff */
[----:B-1----:R-:W-:Y:S05]  /*6290*/  @!P0 BRA `(.L_x_103) ;  /* 0x0000003c00d48947 */ /* 0x002fea0003800000 */
.L_x_102:
[----:B------:R-:W-:Y:S05]  /*62a0*/  @!P1 BRA `(.L_x_104) ;  /* 0x0000000000409947 */ /* 0x000fea0003800000 */
[----:B------:R-:W2:Y:S01]  /*62b0*/  LDCU.64 UR8, c[0x4][0x78] ;  /* 0x01000f00ff0877ac */ /* 0x000ea20008000a00 */
[----:B-1----:R-:W-:Y:S01]  /*62c0*/  MOV R3, 0x0 ;  /* 0x0000000000037802 */ /* 0x002fe20000000f00 */
[----:B------:R-:W-:Y:S02]  /*62d0*/  HFMA2 R12, -RZ, RZ, 0, 5.9604644775390625e-08 ;  /* 0x00000001ff0c7431 */ /* 0x000fe400000001ff */
[----:B------:R-:W-:Y:S02]  /*62e0*/  IMAD.MOV.U32 R8, RZ, RZ, 0x192 ;  /* 0x00000192ff087424 */ /* 0x000fe400078e00ff */
[----:B------:R-:W-:Y:S01]  /*62f0*/  IMAD.MOV.U32 R13, RZ, RZ, RZ ;  /* 0x000000ffff0d7224 */ /* 0x000fe200078e00ff */
[----:B------:R-:W1:Y:S01]  /*6300*/  LDCU.64 UR6, c[0x4][0x80] ;  /* 0x01001000ff0677ac */ /* 0x000e620008000a00 */
[----:B------:R-:W3:Y:S01]  /*6310*/  LDC.64 R2, c[0x4][R3] ;  /* 0x0100000003027b82 */ /* 0x000ee20000000a00 */
[----:B------:R-:W5:Y:S01]  /*6320*/  LDCU.64 UR4, c[0x4][0x18] ;  /* 0x01000300ff0477ac */ /* 0x000f620008000a00 */
[----:B--2---:R-:W-:Y:S01]  /*6330*/  MOV R5, UR9 ;  /* 0x0000000900057c02 */ /* 0x004fe20008000f00 */
[----:B------:R-:W-:Y:S01]  /*6340*/  IMAD.U32 R4, RZ, RZ, UR8 ;  /* 0x00000008ff047e24 */ /* 0x000fe2000f8e00ff */
[----:B-1----:R-:W-:Y:S01]  /*6350*/  MOV R7, UR7 ;  /* 0x0000000700077c02 */ /* 0x002fe20008000f00 */
[----:B------:R-:W-:Y:S01]  /*6360*/  IMAD.U32 R6, RZ, RZ, UR6 ;  /* 0x00000006ff067e24 */ /* 0x000fe2000f8e00ff */
[----:B-----5:R-:W-:Y:S01]  /*6370*/  MOV R11, UR5 ;  /* 0x00000005000b7c02 */ /* 0x020fe20008000f00 */
[----:B------:R-:W-:Y:S02]  /*6380*/  IMAD.U32 R10, RZ, RZ, UR4 ;  /* 0x00000004ff0a7e24 */ /* 0x000fe4000f8e00ff */
[----:B------:R-:W-:Y:S07]  /*6390*/  LEPC R20, `(.L_x_104) ;  /* 0x000000001014794e */ /* 0x000fee0000000000 */
[----:B---34-:R-:W-:Y:S05]  /*63a0*/  CALL.ABS.NOINC R2 ;  /* 0x0000000002007343 */ /* 0x018fea0003c00000 */
.L_x_104:
[----:B------:R-:W-:Y:S05]  /*63b0*/  WARPSYNC.ALL ;  /* 0x0000000000007948 */ /* 0x000fea0003800000 */
[----:B------:R-:W-:Y:S01]  /*63c0*/  R2UR UR4, R39 ;  /* 0x00000000270472ca */ /* 0x000fe200000e0000 */
[----:B------:R-:W-:Y:S01]  /*63d0*/  BSSY.RECONVERGENT B0, `(.L_x_105) ;  /* 0x00000a0000007945 */ /* 0x000fe20003800200 */
[C---:B------:R-:W-:Y:S02]  /*63e0*/  SHF.L.U32 R2, R48.reuse, 0x10, RZ ;  /* 0x0000001030027819 */ /* 0x040fe400000006ff */
[C---:B-1----:R-:W-:Y:S02]  /*63f0*/  PRMT R3, R48.reuse, 0x8880, RZ ;  /* 0x0000888030037816 */ /* 0x042fe400000000ff */
[----:B------:R-:W-:Y:S02]  /*6400*/  SHF.L.U32 R41, R48, 0x8, RZ ;  /* 0x0000000830297819 */ /* 0x000fe400000006ff */
[----:B------:R-:W-:Y:S02]  /*6410*/  SHF.L.U32 R42, R49, 0x10, RZ ;  /* 0x00000010312a7819 */ /* 0x000fe400000006ff */
[----:B------:R-:W-:Y:S02]  /*6420*/  IADD3 R60, PT, PT, R69, UR44, RZ ;  /* 0x0000002c453c7c10 */ /* 0x000fe4000fffe0ff */
[----:B------:R-:W-:Y:S01]  /*6430*/  SHF.R.S32.HI R42, RZ, 0x18, R42 ;  /* 0x00000018ff2a7819 */ /* 0x000fe2000001142a */
[----:B------:R-:W-:Y:S01]  /*6440*/  LDTM.16dp32bit_t0_t15.x32 R4, tmem[UR4] ;  /* 0x00000004000479ee */ /* 0x000fe20008a80000 */
[----:B------:R-:W1:Y:S01]  /*6450*/  LDTM.16dp32bit_t16_t31.x32 R4, tmem[UR4+0x20] ;  /* 0x00002004000479ee */ /* 0x000e620008aa0000 */
[----:B------:R-:W-:Y:S02]  /*6460*/  SHF.L.U32 R55, R80, 0x4, RZ ;  /* 0x0000000450377819 */ /* 0x000fe400000006ff */
[----:B------:R-:W-:Y:S02]  /*6470*/  ISETP.NE.AND P0, PT, R87, RZ, PT ;  /* 0x000000ff5700720c */ /* 0x000fe40003f05270 */
[----:B------:R-:W-:Y:S02]  /*6480*/  IADD3 R89, PT, PT, R60, R55, RZ ;  /* 0x000000373c597210 */ /* 0x000fe40007ffe0ff */
[----:B------:R-:W-:Y:S01]  /*6490*/  ISETP.NE.AND P6, PT, R61, RZ, PT ;  /* 0x000000ff3d00720c */ /* 0x000fe20003fc5270 */
[C---:B-1----:R-:W-:Y:S01]  /*64a0*/  IMAD R0, R38.reuse, R4, RZ ;  /* 0x0000000426007224 */ /* 0x042fe200078e02ff */
[----:B------:R-:W-:Y:S01]  /*64b0*/  SHF.R.S32.HI R4, RZ, 0x18, R2 ;  /* 0x00000018ff047819 */ /* 0x000fe20000011402 */
[C---:B------:R-:W-:Y:S01]  /*64c0*/  IMAD R2, R38.reuse, R5, RZ ;  /* 0x0000000526027224 */ /* 0x040fe200078e02ff */
[----:B------:R-:W-:Y:S01]  /*64d0*/  SHF.R.S32.HI R5, RZ, 0x18, R41 ;  /* 0x00000018ff057819 */ /* 0x000fe20000011429 */
[----:B------:R-:W-:Y:S01]  /*64e0*/  IMAD R0, R3, R40, R0 ;  /* 0x0000002803007224 */ /* 0x000fe200078e0200 */
[----:B------:R-:W-:Y:S01]  /*64f0*/  PRMT R41, R49, 0x8880, RZ ;  /* 0x0000888031297816 */ /* 0x000fe200000000ff */
[----:B------:R-:W-:Y:S02]  /*6500*/  IMAD R3, R38, R6, RZ ;  /* 0x0000000626037224 */ /* 0x000fe400078e02ff */
[-C--:B------:R-:W-:Y:S01]  /*6510*/  IMAD R2, R4, R40.reuse, R2 ;  /* 0x0000002804027224 */ /* 0x080fe200078e0202 */
[----:B------:R-:W-:Y:S01]  /*6520*/  SHF.R.S32.HI R4, RZ, 0x18, R48 ;  /* 0x00000018ff047819 */ /* 0x000fe20000011430 */
[----:B------:R-:W-:Y:S02]  /*6530*/  IMAD R7, R38, R7, RZ ;  /* 0x0000000726077224 */ /* 0x000fe400078e02ff */
[-C--:B------:R-:W-:Y:S02]  /*6540*/  IMAD R3, R5, R40.reuse, R3 ;  /* 0x0000002805037224 */ /* 0x080fe400078e0203 */
[----:B------:R-:W-:Y:S02]  /*6550*/  IMAD R7, R4, R40, R7 ;  /* 0x0000002804077224 */ /* 0x000fe400078e0207 */
[C---:B------:R-:W-:Y:S02]  /*6560*/  IMAD R6, R38.reuse, R11, RZ ;  /* 0x0000000b26067224 */ /* 0x040fe400078e02ff */
[C---:B------:R-:W-:Y:S01]  /*6570*/  IMAD R11, R38.reuse, R16, RZ ;  /* 0x00000010260b7224 */ /* 0x040fe200078e02ff */
[----:B------:R-:W-:Y:S01]  /*6580*/  I2IP.S8.S32.SAT R56, R7, R3, RZ ;  /* 0x0000000307387239 */ /* 0x000fe200000014ff */
[C---:B------:R-:W-:Y:S02]  /*6590*/  IMAD R16, R38.reuse, R21, RZ ;  /* 0x0000001526107224 */ /* 0x040fe400078e02ff */
[----:B------:R-:W-:Y:S01]  /*65a0*/  IMAD R21, R38, R26, RZ ;  /* 0x0000001a26157224 */ /* 0x000fe200078e02ff */
[----:B------:R-:W-:Y:S01]  /*65b0*/  I2IP.S8.S32.SAT R56, R2, R0, R56 ;  /* 0x0000000002387239 */ /* 0x000fe20000001438 */
[C---:B------:R-:W-:Y:S01]  /*65c0*/  IMAD R26, R38.reuse, R31, RZ ;  /* 0x0000001f261a7224 */ /* 0x040fe200078e02ff */
[----:B------:R-:W-:Y:S01]  /*65d0*/  SHF.R.S32.HI R2, RZ, 0x18, R49 ;  /* 0x00000018ff027819 */ /* 0x000fe20000011431 */
[C---:B------:R-:W-:Y:S02]  /*65e0*/  IMAD R3, R38.reuse, R8, RZ ;  /* 0x0000000826037224 */ /* 0x040fe400078e02ff */
[----:B------:R-:W-:Y:S02]  /*65f0*/  IMAD.SHL.U32 R31, R49, 0x100, RZ ;  /* 0x00000100311f7824 */ /* 0x000fe400078e00ff */
[C---:B------:R-:W-:Y:S02]  /*6600*/  IMAD R8, R38.reuse, R13, RZ ;  /* 0x0000000d26087224 */ /* 0x040fe400078e02ff */
[C---:B------:R-:W-:Y:S01]  /*6610*/  IMAD R13, R38.reuse, R18, RZ ;  /* 0x00000012260d7224 */ /* 0x040fe200078e02ff */
[----:B------:R-:W-:Y:S01]  /*6620*/  SHF.R.S32.HI R0, RZ, 0x18, R31 ;  /* 0x00000018ff007819 */ /* 0x000fe2000001141f */
[----:B------:R-:W-:Y:S01]  /*6630*/  IMAD R18, R38, R23, RZ ;  /* 0x0000001726127224 */ /* 0x000fe200078e02ff */
[----:B------:R-:W-:Y:S01]  /*6640*/  SHF.L.U32 R31, R50, 0x10, RZ ;  /* 0x00000010321f7819 */ /* 0x000fe200000006ff */
[C---:B------:R-:W-:Y:S02]  /*6650*/  IMAD R4, R38.reuse, R9, RZ ;  /* 0x0000000926047224 */ /* 0x040fe400078e02ff */
[C---:B------:R-:W-:Y:S01]  /*6660*/  IMAD R23, R38.reuse, R28, RZ ;  /* 0x0000001c26177224 */ /* 0x040fe200078e02ff */
[----:B------:R-:W-:Y:S01]  /*6670*/  SHF.R.S32.HI R31, RZ, 0x18, R31 ;  /* 0x00000018ff1f7819 */ /* 0x000fe2000001141f */
[C---:B------:R-:W-:Y:S02]  /*6680*/  IMAD R7, R38.reuse, R12, RZ ;  /* 0x0000000c26077224 */ /* 0x040fe400078e02ff */
[----:B------:R-:W-:Y:S01]  /*6690*/  IMAD R28, R38, R33, RZ ;  /* 0x00000021261c7224 */ /* 0x000fe200078e02ff */
[----:B------:R-:W-:Y:S01]  /*66a0*/  PRMT R33, R50, 0x8880, RZ ;  /* 0x0000888032217816 */ /* 0x000fe200000000ff */
[----:B------:R-:W-:Y:S02]  /*66b0*/  IMAD R3, R41, R40, R3 ;  /* 0x0000002829037224 */ /* 0x000fe400078e0203 */
[C---:B------:R-:W-:Y:S02]  /*66c0*/  IMAD R12, R38.reuse, R17, RZ ;  /* 0x00000011260c7224 */ /* 0x040fe400078e02ff */
[C---:B------:R-:W-:Y:S02]  /*66d0*/  IMAD R5, R38.reuse, R10, RZ ;  /* 0x0000000a26057224 */ /* 0x040fe400078e02ff */
[----:B------:R-:W-:Y:S02]  /*66e0*/  IMAD R17, R38, R22, RZ ;  /* 0x0000001626117224 */ /* 0x000fe400078e02ff */
[----:B------:R-:W-:Y:S02]  /*66f0*/  IMAD R4, R42, R40, R4 ;  /* 0x000000282a047224 */ /* 0x000fe400078e0204 */
[C---:B------:R-:W-:Y:S02]  /*6700*/  IMAD R22, R38.reuse, R27, RZ ;  /* 0x0000001b26167224 */ /* 0x040fe400078e02ff */
[----:B------:R-:W-:Y:S01]  /*6710*/  IMAD R27, R38, R32, RZ ;  /* 0x00000020261b7224 */ /* 0x000fe200078e02ff */
[----:B------:R-:W-:Y:S01]  /*6720*/  SHF.L.U32 R32, R50, 0x8, RZ ;  /* 0x0000000832207819 */ /* 0x000fe200000006ff */
[-C--:B------:R-:W-:Y:S02]  /*6730*/  IMAD R5, R0, R40.reuse, R5 ;  /* 0x0000002800057224 */ /* 0x080fe400078e0205 */
[----:B------:R-:W-:Y:S01]  /*6740*/  IMAD.MOV.U32 R0, RZ, RZ, R33 ;  /* 0x000000ffff007224 */ /* 0x000fe200078e0021 */
[----:B------:R-:W-:Y:S01]  /*6750*/  SHF.R.S32.HI R32, RZ, 0x18, R32 ;  /* 0x00000018ff207819 */ /* 0x000fe20000011420 */
[-C--:B------:R-:W-:Y:S01]  /*6760*/  IMAD R6, R2, R40.reuse, R6 ;  /* 0x0000002802067224 */ /* 0x080fe200078e0206 */
[----:B------:R-:W-:Y:S01]  /*6770*/  SHF.R.S32.HI R2, RZ, 0x18, R50 ;  /* 0x00000018ff027819 */ /* 0x000fe20000011432 */
[----:B------:R-:W-:Y:S01]  /*6780*/  IMAD R7, R0, R40, R7 ;  /* 0x0000002800077224 */ /* 0x000fe200078e0207 */
[----:B------:R-:W-:Y:S01]  /*6790*/  PRMT R0, R51, 0x8880, RZ ;  /* 0x0000888033007816 */ /* 0x000fe200000000ff */
[----:B------:R-:W-:Y:S01]  /*67a0*/  IMAD R9, R38, R14, RZ ;  /* 0x0000000e26097224 */ /* 0x000fe200078e02ff */
[----:B------:R-:W-:Y:S01]  /*67b0*/  I2IP.S8.S32.SAT R6, R6, R5, RZ ;  /* 0x0000000506067239 */ /* 0x000fe200000014ff */
[-C--:B------:R-:W-:Y:S01]  /*67c0*/  IMAD R8, R31, R40.reuse, R8 ;  /* 0x000000281f087224 */ /* 0x080fe200078e0208 */
[C---:B------:R-:W-:Y:S01]  /*67d0*/  SHF.L.U32 R31, R51.reuse, 0x8, RZ ;  /* 0x00000008331f7819 */ /* 0x040fe200000006ff */
[----:B------:R-:W-:Y:S01]  /*67e0*/  IMAD R10, R38, R15, RZ ;  /* 0x0000000f260a7224 */ /* 0x000fe200078e02ff */
[----:B------:R-:W-:Y:S01]  /*67f0*/  I2IP.S8.S32.SAT R57, R4, R3, R6 ;  /* 0x0000000304397239 */ /* 0x000fe20000001406 */
[-C--:B------:R-:W-:Y:S01]  /*6800*/  IMAD R9, R32, R40.reuse, R9 ;  /* 0x0000002820097224 */ /* 0x080fe200078e0209 */
[----:B------:R-:W-:Y:S01]  /*6810*/  SHF.R.S32.HI R5, RZ, 0x18, R31 ;  /* 0x00000018ff057819 */ /* 0x000fe2000001141f */
[-C--:B------:R-:W-:Y:S01]  /*6820*/  IMAD R10, R2, R40.reuse, R10 ;  /* 0x00000028020a7224 */ /* 0x080fe200078e020a */
[----:B------:R-:W-:Y:S01]  /*6830*/  SHF.L.U32 R2, R51, 0x10, RZ ;  /* 0x0000001033027819 */ /* 0x000fe200000006ff */
[----:B------:R-:W-:Y:S01]  /*6840*/  IMAD R11, R0, R40, R11 ;  /* 0x00000028000b7224 */ /* 0x000fe200078e020b */
[----:B------:R-:W-:Y:S01]  /*6850*/  SHF.R.S32.HI R0, RZ, 0x18, R51 ;  /* 0x00000018ff007819 */ /* 0x000fe20000011433 */
[C---:B------:R-:W-:Y:S01]  /*6860*/  IMAD R15, R38.reuse, R20, RZ ;  /* 0x00000014260f7224 */ /* 0x040fe200078e02ff */
[----:B------:R-:W-:Y:S01]  /*6870*/  SHF.R.S32.HI R2, RZ, 0x18, R2 ;  /* 0x00000018ff027819 */ /* 0x000fe20000011402 */
[C---:B------:R-:W-:Y:S01]  /*6880*/  IMAD R14, R38.reuse, R19, RZ ;  /* 0x00000013260e7224 */ /* 0x040fe200078e02ff */
[C---:B----4-:R-:W-:Y:S01]  /*6890*/  SHF.L.U32 R4, R45.reuse, 0x10, RZ ;  /* 0x000000102d047819 */ /* 0x050fe200000006ff */
[----:B------:R-:W-:Y:S01]  /*68a0*/  IMAD R19, R38, R24, RZ ;  /* 0x0000001826137224 */ /* 0x000fe200078e02ff */
[----:B------:R-:W-:Y:S01]  /*68b0*/  PRMT R3, R45, 0x8880, RZ ;  /* 0x000088802d037816 */ /* 0x000fe200000000ff */
[-C--:B------:R-:W-:Y:S01]  /*68c0*/  IMAD R12, R2, R40.reuse, R12 ;  /* 0x00000028020c7224 */ /* 0x080fe200078e020c */
[----:B------:R-:W-:Y:S01]  /*68d0*/  PRMT R2, R44, 0x8880, RZ ;  /* 0x000088802c027816 */ /* 0x000fe200000000ff */
[-C--:B------:R-:W-:Y:S01]  /*68e0*/  IMAD R13, R5, R40.reuse, R13 ;  /* 0x00000028050d7224 */ /* 0x080fe200078e020d */
[----:B------:R-:W-:Y:S01]  /*68f0*/  SHF.R.S32.HI R4, RZ, 0x18, R4 ;  /* 0x00000018ff047819 */ /* 0x000fe20000011404 */
[----:B------:R-:W-:Y:S01]  /*6900*/  IMAD R14, R0, R40, R14 ;  /* 0x00000028000e7224 */ /* 0x000fe200078e020e */
[----:B------:R-:W-:Y:S01]  /*6910*/  MOV R0, R2 ;  /* 0x0000000200007202 */ /* 0x000fe20000000f00 */
[----:B------:R-:W-:Y:S01]  /*6920*/  IMAD.U32 R5, R44, 0x10000, RZ ;  /* 0x000100002c057824 */ /* 0x000fe200078e00ff */
[----:B------:R-:W-:Y:S01]  /*6930*/  I2IP.S8.S32.SAT R9, R10, R9, RZ ;  /* 0x000000090a097239 */ /* 0x000fe200000014ff */
[----:B------:R-:W-:Y:S01]  /*6940*/  IMAD R20, R38, R25, RZ ;  /* 0x0000001926147224 */ /* 0x000fe200078e02ff */
[----:B------:R-:W-:Y:S01]  /*6950*/  I2IP.S8.S32.SAT R13, R14, R13, RZ ;  /* 0x0000000d0e0d7239 */ /* 0x000fe200000014ff */
[----:B------:R-:W-:Y:S01]  /*6960*/  IMAD R15, R0, R40, R15 ;  /* 0x00000028000f7224 */ /* 0x000fe200078e020f */
[----:B------:R-:W-:Y:S01]  /*6970*/  SHF.R.S32.HI R2, RZ, 0x18, R5 ;  /* 0x00000018ff027819 */ /* 0x000fe20000011405 */
[----:B------:R-:W-:Y:S01]  /*6980*/  IMAD R24, R38, R29, RZ ;  /* 0x0000001d26187224 */ /* 0x000fe200078e02ff */
[----:B------:R-:W-:Y:S01]  /*6990*/  SHF.L.U32 R0, R44, 0x8, RZ ;  /* 0x000000082c007819 */ /* 0x000fe200000006ff */
[----:B------:R-:W-:Y:S01]  /*69a0*/  IMAD R25, R38, R30, RZ ;  /* 0x0000001e26197224 */ /* 0x000fe200078e02ff */
[----:B------:R-:W-:Y:S01]  /*69b0*/  I2IP.S8.S32.SAT R58, R8, R7, R9 ;  /* 0x00000007083a7239 */ /* 0x000fe20000001409 */
[----:B------:R-:W-:Y:S01]  /*69c0*/  IMAD R16, R2, R40, R16 ;  /* 0x0000002802107224 */ /* 0x000fe200078e0210 */
[----:B------:R-:W-:Y:S01]  /*69d0*/  SHF.R.S32.HI R0, RZ, 0x18, R0 ;  /* 0x00000018ff007819 */ /* 0x000fe20000011400 */
[----:B------:R-:W-:Y:S01]  /*69e0*/  IMAD R29, R38, R34, RZ ;  /* 0x00000022261d7224 */ /* 0x000fe200078e02ff */
[----:B------:R-:W-:Y:S01]  /*69f0*/  SHF.R.S32.HI R2, RZ, 0x18, R44 ;  /* 0x00000018ff027819 */ /* 0x000fe2000001142c */
[----:B------:R-:W-:Y:S01]  /*6a00*/  IMAD.SHL.U32 R5, R45, 0x100, RZ ;  /* 0x000001002d057824 */ /* 0x000fe200078e00ff */
[----:B------:R-:W-:Y:S01]  /*6a10*/  I2IP.S8.S32.SAT R59, R12, R11, R13 ;  /* 0x0000000b0c3b7239 */ /* 0x000fe2000000140d */
[-C--:B------:R-:W-:Y:S02]  /*6a20*/  IMAD R17, R0, R40.reuse, R17 ;  /* 0x0000002800117224 */ /* 0x080fe400078e0211 */
[-C--:B------:R-:W-:Y:S01]  /*6a30*/  IMAD R18, R2, R40.reuse, R18 ;  /* 0x0000002802127224 */ /* 0x080fe200078e0212 */
[----:B------:R-:W-:Y:S01]  /*6a40*/  SHF.R.S32.HI R0, RZ, 0x18, R5 ;  /* 0x00000018ff007819 */ /* 0x000fe20000011405 */
[-C--:B------:R-:W-:Y:S01]  /*6a50*/  IMAD R19, R3, R40.reuse, R19 ;  /* 0x0000002803137224 */ /* 0x080fe200078e0213 */
[----:B------:R-:W-:Y:S01]  /*6a60*/  SHF.R.S32.HI R2, RZ, 0x18, R45 ;  /* 0x00000018ff027819 */ /* 0x000fe2000001142d */
[-C--:B------:R-:W-:Y:S01]  /*6a70*/  IMAD R20, R4, R40.reuse, R20 ;  /* 0x0000002804147224 */ /* 0x080fe200078e0214 */
[----:B------:R-:W-:Y:S01]  /*6a80*/  SHF.L.U32 R4, R46, 0x10, RZ ;  /* 0x000000102e047819 */ /* 0x000fe200000006ff */
[-C--:B------:R-:W-:Y:S01]  /*6a90*/  IMAD R21, R0, R40.reuse, R21 ;  /* 0x0000002800157224 */ /* 0x080fe200078e0215 */
[C---:B------:R-:W-:Y:S01]  /*6aa0*/  PRMT R0, R46.reuse, 0x8880, RZ ;  /* 0x000088802e007816 */ /* 0x040fe200000000ff */
[----:B------:R1:W-:Y:S01]  /*6ab0*/  STS.128 [R69+UR44+0x4200], R56 ;  /* 0x0042003845007988 */ /* 0x0003e20008000c2c */
[----:B------:R-:W-:Y:S01]  /*6ac0*/  SHF.L.U32 R3, R46, 0x8, RZ ;  /* 0x000000082e037819 */ /* 0x000fe200000006ff */
[-C--:B------:R-:W-:Y:S01]  /*6ad0*/  IMAD R22, R2, R40.reuse, R22 ;  /* 0x0000002802167224 */ /* 0x080fe200078e0216 */
[----:B------:R-:W-:Y:S01]  /*6ae0*/  SHF.R.S32.HI R2, RZ, 0x18, R4 ;  /* 0x00000018ff027819 */ /* 0x000fe20000011404 */
[-C--:B------:R-:W-:Y:S01]  /*6af0*/  IMAD R23, R0, R40.reuse, R23 ;  /* 0x0000002800177224 */ /* 0x080fe200078e0217 */
[----:B------:R-:W-:Y:S01]  /*6b00*/  SHF.R.S32.HI R3, RZ, 0x18, R3 ;  /* 0x00000018ff037819 */ /* 0x000fe20000011403 */
[----:B------:R-:W-:Y:S01]  /*6b10*/  IMAD R30, R38, R35, RZ ;  /* 0x00000023261e7224 */ /* 0x000fe200078e02ff */
[----:B------:R-:W-:Y:S01]  /*6b20*/  SHF.R.S32.HI R0, RZ, 0x18, R46 ;  /* 0x00000018ff007819 */ /* 0x000fe2000001142e */
[-C--:B------:R-:W-:Y:S01]  /*6b30*/  IMAD R24, R2, R40.reuse, R24 ;  /* 0x0000002802187224 */ /* 0x080fe200078e0218 */
[----:B------:R-:W-:Y:S01]  /*6b40*/  PRMT R2, R47, 0x8880, RZ ;  /* 0x000088802f027816 */ /* 0x000fe200000000ff */
[-C--:B------:R-:W-:Y:S01]  /*6b50*/  IMAD R25, R3, R40.reuse, R25 ;  /* 0x0000002803197224 */ /* 0x080fe200078e0219 */
[C---:B------:R-:W-:Y:S01]  /*6b60*/  SHF.L.U32 R3, R47.reuse, 0x10, RZ ;  /* 0x000000102f037819 */ /* 0x040fe200000006ff */
[----:B------:R-:W-:Y:S01]  /*6b70*/  IMAD.SHL.U32 R4, R47, 0x100, RZ ;  /* 0x000001002f047824 */ /* 0x000fe200078e00ff */
[----:B------:R-:W-:Y:S01]  /*6b80*/  SHF.R.S32.HI R5, RZ, 0x18, R47 ;  /* 0x00000018ff057819 */ /* 0x000fe2000001142f */
[-C--:B------:R-:W-:Y:S01]  /*6b90*/  IMAD R26, R0, R40.reuse, R26 ;  /* 0x00000028001a7224 */ /* 0x080fe200078e021a */
[----:B------:R-:W-:Y:S01]  /*6ba0*/  SHF.R.S32.HI R3, RZ, 0x18, R3 ;  /* 0x00000018ff037819 */ /* 0x000fe20000011403 */
[-C--:B------:R-:W-:Y:S01]  /*6bb0*/  IMAD R27, R2, R40.reuse, R27 ;  /* 0x00000028021b7224 */ /* 0x080fe200078e021b */
[----:B------:R-:W-:Y:S02]  /*6bc0*/  SHF.R.S32.HI R4, RZ, 0x18, R4 ;  /* 0x00000018ff047819 */ /* 0x000fe40000011404 */
[----:B------:R-:W-:Y:S01]  /*6bd0*/  I2IP.S8.S32.SAT R17, R18, R17, RZ ;  /* 0x0000001112117239 */ /* 0x000fe200000014ff */
[-C--:B------:R-:W-:Y:S01]  /*6be0*/  IMAD R28, R3, R40.reuse, R28 ;  /* 0x00000028031c7224 */ /* 0x080fe200078e021c */
[----:B------:R-:W-:Y:S01]  /*6bf0*/  I2IP.S8.S32.SAT R21, R22, R21, RZ ;  /* 0x0000001516157239 */ /* 0x000fe200000014ff */
[-C--:B------:R-:W-:Y:S01]  /*6c00*/  IMAD R29, R4, R40.reuse, R29 ;  /* 0x00000028041d7224 */ /* 0x080fe200078e021d */
[----:B------:R-:W-:Y:S01]  /*6c10*/  I2IP.S8.S32.SAT R16, R16, R15, R17 ;  /* 0x0000000f10107239 */ /* 0x000fe20000001411 */
[----:B------:R-:W-:Y:S01]  /*6c20*/  IMAD R30, R5, R40, R30 ;  /* 0x00000028051e7224 */ /* 0x000fe200078e021e */
[----:B------:R-:W-:Y:S02]  /*6c30*/  I2IP.S8.S32.SAT R17, R20, R19, R21 ;  /* 0x0000001314117239 */ /* 0x000fe40000001415 */
[----:B------:R-:W-:Y:S02]  /*6c40*/  I2IP.S8.S32.SAT R18, R26, R25, RZ ;  /* 0x000000191a127239 */ /* 0x000fe400000014ff */
[----:B------:R-:W-:Y:S02]  /*6c50*/  I2IP.S8.S32.SAT R19, R30, R29, RZ ;  /* 0x0000001d1e137239 */ /* 0x000fe400000014ff */
[----:B------:R-:W-:Y:S02]  /*6c60*/  I2IP.S8.S32.SAT R18, R24, R23, R18 ;  /* 0x0000001718127239 */ /* 0x000fe40000001412 */
[----:B------:R-:W-:Y:S02]  /*6c70*/  I2IP.S8.S32.SAT R19, R28, R27, R19 ;  /* 0x0000001b1c137239 */ /* 0x000fe40000001413 */
[----:B------:R-:W-:Y:S02]  /*6c80*/  LEA R0, R82, UR44, 0x3 ;  /* 0x0000002c52007c11 */ /* 0x000fe4000f8e18ff */
[----:B------:R-:W-:Y:S01]  /*6c90*/  @P6 SHF.L.U32 R2, R81, 0x1f, RZ ;  /* 0x0000001f51026819 */ /* 0x000fe200000006ff */
[----:B------:R1:W-:Y:S01]  /*6ca0*/  STS.128 [R89+0x4210], R16 ;  /* 0x0042101059007388 */ /* 0x0003e20000000c00 */
[----:B------:R-:W-:Y:S01]  /*6cb0*/  @!PT LDS RZ, [RZ] ;  /* 0x00000000fffff984 */ /* 0x000fe20000000800 */
[----:B------:R-:W-:Y:S01]  /*6cc0*/  @!PT LDS RZ, [RZ] ;  /* 0x00000000fffff984 */ /* 0x000fe20000000800 */
[----:B------:R-:W-:Y:S01]  /*6cd0*/  @!PT LDS RZ, [RZ] ;  /* 0x00000000fffff984 */ /* 0x000fe20000000800 */
[----:B------:R-:W-:Y:S01]  /*6ce0*/  @!PT LDS RZ, [RZ] ;  /* 0x00000000fffff984 */ /* 0x000fe20000000800 */
[----:B------:R2:W-:Y:S07]  /*6cf0*/  MEMBAR.ALL.CTA ;  /* 0x0000000000007992 */ /* 0x0005ee0000008000 */
[----:B--2---:R-:W2:Y:S02]  /*6d00*/  FENCE.VIEW.ASYNC.S ;  /* 0x00000000000073c6 */ /* 0x004ea40000000000 */
[----:B--2---:R-:W-:Y:S06]  /*6d10*/  BAR.SYNC.DEFER_BLOCKING 0x1, 0x80 ;  /* 0x0042000000007b1d */ /* 0x004fec0000010000 */
[----:B------:R-:W-:Y:S05]  /*6d20*/  @P0 BRA `(.L_x_106) ;  /* 0x0000000000280947 */ /* 0x000fea0003800000 */
[----:B------:R-:W-:Y:S01]  /*6d30*/  UIADD3 UR4, UPT, UPT, UR44, 0x4200, URZ ;  /* 0x000042002c047890 */ /* 0x000fe2000fffe0ff */
[----:B------:R-:W-:Y:S05]  /*6d40*/  UMOV UR51, UR36 ;  /* 0x0000002400337c82 */ /* 0x000fea0008000000 */
[----:B------:R-:W-:Y:S01]  /*6d50*/  MOV R86, UR4 ;  /* 0x0000000400567c02 */ /* 0x000fe20008000f00 */
[----:B------:R-:W-:Y:S03]  /*6d60*/  UIADD3 UR4, UP0, UPT, UR62, 0x680, URZ ;  /* 0x000006803e047890 */ /* 0x000fe6000ff1e0ff */
[----:B------:R-:W-:Y:S01]  /*6d70*/  R2UR UR48, R86 ;  /* 0x00000000563072ca */ /* 0x000fe200000e0000 */
[----:B------:R-:W-:Y:S11]  /*6d80*/  UIADD3.X UR5, UPT, UPT, URZ, UR63, URZ, UP0, !UPT ;  /* 0x0000003fff057290 */ /* 0x000ff600087fe4ff */
[----:B------:R-:W-:Y:S01]  /*6d90*/  @!UPT UIADD3 URZ, UPT, UPT, URZ, URZ, URZ ;  /* 0x000000fffffff290 */ /* 0x000fe2000fffe0ff */
[----:B------:R2:W-:Y:S01]  /*6da0*/  UTMASTG.3D [UR48], [UR4] ;  /* 0x00000030040073b5 */ /* 0x0005e20008010000 */
[----:B------:R0:W-:Y:S01]  /*6db0*/  UTMACMDFLUSH ;  /* 0x00000000000079b7 */ /* 0x0001e20000000000 */
[----:B--2---:R-:W-:Y:S04]  /*6dc0*/  DEPBAR.LE SB0, 0x1 ;  /* 0x000080400000791a */ /* 0x004fe80000000000 */
.L_x_106:
[----:B------:R-:W-:Y:S05]  /*6dd0*/  BSYNC.RECONVERGENT B0 ;  /* 0x0000000000007941 */ /* 0x000fea0003800200 */
.L_x_105:
[----:B------:R-:W-:Y:S06]  /*6de0*/  BAR.SYNC.DEFER_BLOCKING 0x1, 0x80 ;  /* 0x0042000000007b1d */ /* 0x000fec0000010000 */
[----:B------:R-:W2:Y:S01]  /*6df0*/  @P6 SYNCS.PHASECHK.TRANS64.TRYWAIT P0, [R0+URZ+0x40], R2 ;  /* 0x00004002000065a7 */ /* 0x000ea200080011ff */
[----:B------:R-:W-:Y:S01]  /*6e00*/  BSSY B1, `(.L_x_107) ;  /* 0x000001f000017945 */ /* 0x000fe20003800000 */
[----:B--2---:R-:W-:Y:S03]  /*6e10*/  @P6 SEL R53, RZ, 0x1, !P0 ;  /* 0x00000001ff356807 */ /* 0x004fe60004000000 */
[----:B------:R-:W-:Y:S05]  /*6e20*/  @!P6 BRA `(.L_x_108) ;  /* 0x000000000070e947 */ /* 0x000fea0003800000 */
[----:B------:R-:W-:Y:S01]  /*6e30*/  ISETP.NE.AND P1, PT, R54, RZ, PT ;  /* 0x000000ff3600720c */ /* 0x000fe20003f25270 */
[----:B------:R-:W-:Y:S01]  /*6e40*/  BSSY B0, `(.L_x_109) ;  /* 0x0000008000007945 */ /* 0x000fe20003800000 */
[----:B------:R-:W-:Y:S11]  /*6e50*/  ISETP.NE.AND P0, PT, R53, RZ, PT ;  /* 0x000000ff3500720c */ /* 0x000ff60003f05270 */
[----:B------:R-:W-:Y:S04]  /*6e60*/  @P1 IMAD R4, R82, 0x1000, R60 ;  /* 0x0000100052041824 */ /* 0x000fe800078e023c */
[----:B------:R-:W-:Y:S01]  /*6e70*/  @P1 IMAD.IADD R3, R55, 0x1, R4 ;  /* 0x0000000137031824 */ /* 0x000fe200078e0204 */
[----:B------:R-:W-:Y:S06]  /*6e80*/  @P0 BRA `(.L_x_110) ;  /* 0x00000000000c0947 */ /* 0x000fec0003800000 */
[----:B------:R-:W-:Y:S04]  /*6e90*/  SHF.L.U32 R2, R81, 0x1f, RZ ;  /* 0x0000001f51027819 */ /* 0x000fe800000006ff */
[----:B------:R-:W2:Y:S02]  /*6ea0*/  SYNCS.PHASECHK.TRANS64.TRYWAIT P0, [R0+URZ+0x40], R2 ;  /* 0x00004002000075a7 */ /* 0x000ea400080011ff */
[----:B--2---:R-:W-:Y:S05]  /*6eb0*/  @!P0 BRA `(.L_x_111) ;  /* 0x0000003000e08947 */ /* 0x004fea0003800000 */
.L_x_110:
[----:B------:R-:W-:Y:S05]  /*6ec0*/  BSYNC B0 ;  /* 0x0000000000007941 */ /* 0x000fea0003800000 */
.L_x_109:
[----:B------:R-:W-:Y:S01]  /*6ed0*/  ISETP.NE.AND P0, PT, R54, RZ, PT ;  /* 0x000000ff3600720c */ /* 0x000fe20003f05270 */
[----:B--2---:R-:W-:Y:S02]  /*6ee0*/  VIADD R2, R0, 0x60 ;  /* 0x0000006000027836 */ /* 0x004fe40000000000 */
[----:B------:R-:W-:Y:S02]  /*6ef0*/  IMAD.U32 R0, RZ, RZ, UR45 ;  /* 0x0000002dff007e24 */ /* 0x000fe4000f8e00ff */
[----:B------:R-:W-:Y:S03]  /*6f00*/  VIADD R82, R82, 0x1 ;  /* 0x0000000152527836 */ /* 0x000fe60000000000 */
[----:B------:R-:W-:Y:S05]  /*6f10*/  PRMT R0, R0, 0x654, R2 ;  /* 0x0000065400007816 */ /* 0x000fea0000000002 */
[----:B------:R2:W3:Y:S04]  /*6f20*/  @P0 LDS.128 R48, [R4+0x200] ;  /* 0x0002000004300984 */ /* 0x0004e80000000c00 */
        /* <DEDUP_REMOVED lines=11> */
[----:B--23--:R-:W-:Y:S02]  /*6fe0*/  LOP3.LUT R81, R81, R0, RZ, 0x3c, !PT ;  /* 0x0000000051517212 */ /* 0x00cfe400078e3cff */
.L_x_108:
[----:B------:R-:W-:Y:S05]  /*6ff0*/  BSYNC B1 ;  /* 0x0000000000017941 */ /* 0x000fea0003800000 */
.L_x_107:
[----:B------:R-:W-:Y:S05]  /*7000*/  VIADD R0, R39, 0x40 ;  /* 0x0000004027007836 */ /* 0x000fea0000000000 */
[----:B------:R-:W-:Y:S04]  /*7010*/  SHF.R.U32.HI R0, RZ, 0x15, R0 ;  /* 0x00000015ff007819 */ /* 0x000fe80000011600 */
[----:B------:R-:W-:Y:S11]  /*7020*/  LOP3.LUT P0, RZ, R0, 0x3, R75, 0x48, !PT ;  /* 0x0000000300ff7812 */ /* 0x000ff6000780484b */
[----:B------:R-:W-:Y:S02]  /*7030*/  @!UPT UIADD3 URZ, UPT, UPT, URZ, URZ, URZ ;  /* 0x000000fffffff290 */ /* 0x000fe4000fffe0ff */
[----:B------:R-:W-:Y:S05]  /*7040*/  @!P0 BRA `(.L_x_112) ;  /* 0x0000000000408947 */ /* 0x000fea0003800000 */
[----:B------:R-:W2:Y:S01]  /*7050*/  LDCU.64 UR8, c[0x4][0x78] ;  /* 0x01000f00ff0877ac */ /* 0x000ea20008000a00 */
[----:B------:R-:W-:Y:S01]  /*7060*/  MOV R3, 0x0 ;  /* 0x0000000000037802 */ /* 0x000fe20000000f00 */
[----:B------:R-:W-:Y:S02]  /*7070*/  HFMA2 R12, -RZ, RZ, 0, 5.9604644775390625e-08 ;  /* 0x00000001ff0c7431 */ /* 0x000fe400000001ff */
[----:B------:R-:W-:Y:S02]  /*7080*/  IMAD.MOV.U32 R8, RZ, RZ, 0x192 ;  /* 0x00000192ff087424 */ /* 0x000fe400078e00ff */
[----:B------:R-:W-:Y:S01]  /*7090*/  IMAD.MOV.U32 R13, RZ, RZ, RZ ;  /* 0x000000ffff0d7224 */ /* 0x000fe200078e00ff */
[----:B------:R-:W3:Y:S01]  /*70a0*/  LDCU.64 UR6, c[0x4][0x80] ;  /* 0x01001000ff0677ac */ /* 0x000ee20008000a00 */
[----:B------:R-:W1:Y:S01]  /*70b0*/  LDC.64 R2, c[0x4][R3] ;  /* 0x0100000003027b82 */ /* 0x000e620000000a00 */
[----:B------:R-:W5:Y:S01]  /*70c0*/  LDCU.64 UR4, c[0x4][0x18] ;  /* 0x01000300ff0477ac */ /* 0x000f620008000a00 */
[----:B--2---:R-:W-:Y:S01]  /*70d0*/  MOV R5, UR9 ;  /* 0x0000000900057c02 */ /* 0x004fe20008000f00 */
[----:B------:R-:W-:Y:S01]  /*70e0*/  IMAD.U32 R4, RZ, RZ, UR8 ;  /* 0x00000008ff047e24 */ /* 0x000fe2000f8e00ff */
[----:B---3--:R-:W-:Y:S01]  /*70f0*/  MOV R7, UR7 ;  /* 0x0000000700077c02 */ /* 0x008fe20008000f00 */
[----:B------:R-:W-:Y:S01]  /*7100*/  IMAD.U32 R6, RZ, RZ, UR6 ;  /* 0x00000006ff067e24 */ /* 0x000fe2000f8e00ff */
[----:B-----5:R-:W-:Y:S01]  /*7110*/  MOV R11, UR5 ;  /* 0x00000005000b7c02 */ /* 0x020fe20008000f00 */
[----:B------:R-:W-:Y:S02]  /*7120*/  IMAD.U32 R10, RZ, RZ, UR4 ;  /* 0x00000004ff0a7e24 */ /* 0x000fe4000f8e00ff */
[----:B------:R-:W-:Y:S07]  /*7130*/  LEPC R20, `(.L_x_112) ;  /* 0x000000001014794e */ /* 0x000fee0000000000 */
[----:B-1--4-:R-:W-:Y:S05]  /*7140*/  CALL.ABS.NOINC R2 ;  /* 0x0000000002007343 */ /* 0x012fea0003c00000 */
.L_x_112:
[C---:B------:R-:W-:Y:S01]  /*7150*/  SHF.L.U32 R2, R48.reuse, 0x10, RZ ;  /* 0x0000001030027819 */ /* 0x040fe200000006ff */
[----:B------:R-:W-:Y:S05]  /*7160*/  WARPSYNC.ALL ;  /* 0x0000000000007948 */ /* 0x000fea0003800000 */
[----:B------:R-:W-:Y:S01]  /*7170*/  R2UR UR4, R39 ;  /* 0x00000000270472ca */ /* 0x000fe200000e0000 */
[----:B------:R-:W-:Y:S01]  /*7180*/  BSSY.RECONVERGENT B0, `(.L_x_113) ;  /* 0x0000099000007945 */ /* 0x000fe20003800200 */
[C---:B------:R-:W-:Y:S02]  /*7190*/  PRMT R3, R48.reuse, 0x8880, RZ ;  /* 0x0000888030037816 */ /* 0x040fe400000000ff */
[----:B------:R-:W-:Y:S02]  /*71a0*/  SHF.L.U32 R41, R48, 0x8, RZ ;  /* 0x0000000830297819 */ /* 0x000fe400000006ff */
[C---:B------:R-:W-:Y:S02]  /*71b0*/  SHF.L.U32 R42, R49.reuse, 0x10, RZ ;  /* 0x00000010312a7819 */ /* 0x040fe400000006ff */
[----:B------:R-:W-:Y:S02]  /*71c0*/  SHF.L.U32 R43, R49, 0x8, RZ ;  /* 0x00000008312b7819 */ /* 0x000fe400000006ff */
[----:B------:R-:W-:Y:S02]  /*71d0*/  SHF.R.S32.HI R42, RZ, 0x18, R42 ;  /* 0x00000018ff2a7819 */ /* 0x000fe4000001142a */
[----:B------:R-:W-:Y:S01]  /*71e0*/  SHF.R.S32.HI R43, RZ, 0x18, R43 ;  /* 0x00000018ff2b7819 */ /* 0x000fe2000001142b */
[----:B-1----:R-:W-:Y:S01]  /*71f0*/  LDTM.16dp32bit_t0_t15.x32 R4, tmem[UR4+0x40] ;  /* 0x00004004000479ee */ /* 0x002fe20008a80000 */
[----:B------:R-:W1:Y:S01]  /*7200*/  LDTM.16dp32bit_t16_t31.x32 R4, tmem[UR4+0x60] ;  /* 0x00006004000479ee */ /* 0x000e620008aa0000 */
[----:B------:R-:W-:Y:S02]  /*7210*/  ISETP.NE.AND P0, PT, R87, RZ, PT ;  /* 0x000000ff5700720c */ /* 0x000fe40003f05270 */
        /* <DEDUP_REMOVED lines=16> */
[----:B------:R-:W-:Y:S01]  /*7320*/  IMAD R5, R38, R9, RZ ;  /* 0x0000000926057224 */ /* 0x000fe200078e02ff */
[----:B------:R-:W-:Y:S01]  /*7330*/  PRMT R7, R50, 0x8880, RZ ;  /* 0x0000888032077816 */ /* 0x000fe200000000ff */
[----:B------:R-:W-:Y:S01]  /*7340*/  IMAD R12, R38, R16, RZ ;  /* 0x00000010260c7224 */ /* 0x000fe200078e02ff */
[----:B------:R-:W-:Y:S01]  /*7350*/  I2IP.S8.S32.SAT R56, R2, R0, R56 ;  /* 0x0000000002387239 */ /* 0x000fe20000001438 */
[C---:B------:R-:W-:Y:S01]  /*7360*/  IMAD R9, R38.reuse, R13, RZ ;  /* 0x0000000d26097224 */ /* 0x040fe200078e02ff */
[----:B------:R-:W-:Y:S01]  /*7370*/  SHF.R.S32.HI R3, RZ, 0x18, R49 ;  /* 0x00000018ff037819 */ /* 0x000fe20000011431 */
[----:B------:R-:W-:Y:S01]  /*7380*/  IMAD R16, R38, R20, RZ ;  /* 0x0000001426107224 */ /* 0x000fe200078e02ff */
[----:B----4-:R-:W-:Y:S01]  /*7390*/  SHF.L.U32 R0, R44, 0x10, RZ ;  /* 0x000000102c007819 */ /* 0x010fe200000006ff */
[----:B------:R-:W-:Y:S01]  /*73a0*/  IMAD R13, R38, R17, RZ ;  /* 0x00000011260d7224 */ /* 0x000fe200078e02ff */
[----:B------:R-:W-:Y:S01]  /*73b0*/  SHF.L.U32 R2, R44, 0x8, RZ ;  /* 0x000000082c027819 */ /* 0x000fe200000006ff */
[C---:B------:R-:W-:Y:S01]  /*73c0*/  IMAD R20, R38.reuse, R24, RZ ;  /* 0x0000001826147224 */ /* 0x040fe200078e02ff */
[----:B------:R-:W-:Y:S01]  /*73d0*/  SHF.R.S32.HI R0, RZ, 0x18, R0 ;  /* 0x00000018ff007819 */ /* 0x000fe20000011400 */
[C---:B------:R-:W-:Y:S01]  /*73e0*/  IMAD R17, R38.reuse, R21, RZ ;  /* 0x0000001526117224 */ /* 0x040fe200078e02ff */
[----:B------:R-:W-:Y:S01]  /*73f0*/  SHF.R.S32.HI R2, RZ, 0x18, R2 ;  /* 0x00000018ff027819 */ /* 0x000fe20000011402 */
[C---:B------:R-:W-:Y:S02]  /*7400*/  IMAD R24, R38.reuse, R28, RZ ;  /* 0x0000001c26187224 */ /* 0x040fe400078e02ff */
[C---:B------:R-:W-:Y:S02]  /*7410*/  IMAD R6, R38.reuse, R10, RZ ;  /* 0x0000000a26067224 */ /* 0x040fe400078e02ff */
[C---:B------:R-:W-:Y:S02]  /*7420*/  IMAD R21, R38.reuse, R25, RZ ;  /* 0x0000001926157224 */ /* 0x040fe400078e02ff */
[----:B------:R-:W-:Y:S01]  /*7430*/  IMAD R28, R38, R32, RZ ;  /* 0x00000020261c7224 */ /* 0x000fe200078e02ff */
[----:B------:R-:W-:Y:S01]  /*7440*/  SHF.L.U32 R32, R50, 0x10, RZ ;  /* 0x0000001032207819 */ /* 0x000fe200000006ff */
[-C--:B------:R-:W-:Y:S02]  /*7450*/  IMAD R4, R41, R40.reuse, R4 ;  /* 0x0000002829047224 */ /* 0x080fe400078e0204 */
[----:B------:R-:W-:Y:S01]  /*7460*/  IMAD R25, R38, R29, RZ ;  /* 0x0000001d26197224 */ /* 0x000fe200078e02ff */
[----:B------:R-:W-:Y:S01]  /*7470*/  SHF.R.S32.HI R32, RZ, 0x18, R32 ;  /* 0x00000018ff207819 */ /* 0x000fe20000011420 */
[----:B------:R-:W-:Y:S02]  /*7480*/  IMAD R5, R42, R40, R5 ;  /* 0x000000282a057224 */ /* 0x000fe400078e0205 */
[----:B------:R-:W-:Y:S01]  /*7490*/  IMAD R29, R38, R33, RZ ;  /* 0x00000021261d7224 */ /* 0x000fe200078e02ff */
[----:B------:R-:W-:Y:S01]  /*74a0*/  SHF.L.U32 R33, R50, 0x8, RZ ;  /* 0x0000000832217819 */ /* 0x000fe200000006ff */
[C---:B------:R-:W-:Y:S02]  /*74b0*/  IMAD R11, R38.reuse, R11, RZ ;  /* 0x0000000b260b7224 */ /* 0x040fe400078e02ff */
[C---:B------:R-:W-:Y:S01]  /*74c0*/  IMAD R10, R38.reuse, R14, RZ ;  /* 0x0000000e260a7224 */ /* 0x040fe200078e02ff */
[----:B------:R-:W-:Y:S01]  /*74d0*/  SHF.R.S32.HI R33, RZ, 0x18, R33 ;  /* 0x00000018ff217819 */ /* 0x000fe20000011421 */
[----:B------:R-:W-:Y:S02]  /*74e0*/  IMAD R6, R43, R40, R6 ;  /* 0x000000282b067224 */ /* 0x000fe400078e0206 */
[C---:B------:R-:W-:Y:S02]  /*74f0*/  IMAD R14, R38.reuse, R18, RZ ;  /* 0x00000012260e7224 */ /* 0x040fe400078e02ff */
[C---:B------:R-:W-:Y:S02]  /*7500*/  IMAD R18, R38.reuse, R22, RZ ;  /* 0x0000001626127224 */ /* 0x040fe400078e02ff */
[----:B------:R-:W-:Y:S01]  /*7510*/  IMAD R11, R3, R40, R11 ;  /* 0x00000028030b7224 */ /* 0x000fe200078e020b */
[----:B------:R-:W-:Y:S01]  /*7520*/  PRMT R3, R51, 0x8880, RZ ;  /* 0x0000888033037816 */ /* 0x000fe200000000ff */
[C---:B------:R-:W-:Y:S02]  /*7530*/  IMAD R22, R38.reuse, R26, RZ ;  /* 0x0000001a26167224 */ /* 0x040fe400078e02ff */
[C---:B------:R-:W-:Y:S01]  /*7540*/  IMAD R26, R38.reuse, R30, RZ ;  /* 0x0000001e261a7224 */ /* 0x040fe200078e02ff */
[----:B------:R-:W-:Y:S01]  /*7550*/  I2IP.S8.S32.SAT R11, R11, R6, RZ ;  /* 0x000000060b0b7239 */ /* 0x000fe200000014ff */
[----:B------:R-:W-:Y:S01]  /*7560*/  IMAD R8, R7, R40, R8 ;  /* 0x0000002807087224 */ /* 0x000fe200078e0208 */
[----:B------:R-:W-:Y:S01]  /*7570*/  SHF.L.U32 R6, R51, 0x10, RZ ;  /* 0x0000001033067819 */ /* 0x000fe200000006ff */
[----:B------:R-:W-:Y:S01]  /*7580*/  IMAD R30, R38, R34, RZ ;  /* 0x00000022261e7224 */ /* 0x000fe200078e02ff */
[----:B------:R-:W-:Y:S01]  /*7590*/  SHF.R.S32.HI R34, RZ, 0x18, R50 ;  /* 0x00000018ff227819 */ /* 0x000fe20000011432 */
[----:B------:R-:W-:Y:S01]  /*75a0*/  IMAD R9, R32, R40, R9 ;  /* 0x0000002820097224 */ /* 0x000fe200078e0209 */
[----:B------:R-:W-:Y:S01]  /*75b0*/  SHF.R.S32.HI R6, RZ, 0x18, R6 ;  /* 0x00000018ff067819 */ /* 0x000fe20000011406 */
[----:B------:R-:W-:Y:S01]  /*75c0*/  IMAD R15, R38, R15, RZ ;  /* 0x0000000f260f7224 */ /* 0x000fe200078e02ff */
[----:B------:R-:W-:Y:S01]  /*75d0*/  I2IP.S8.S32.SAT R57, R5, R4, R11 ;  /* 0x0000000405397239 */ /* 0x000fe2000000140b */
[-C--:B------:R-:W-:Y:S01]  /*75e0*/  IMAD R10, R33, R40.reuse, R10 ;  /* 0x00000028210a7224 */ /* 0x080fe200078e020a */
[----:B------:R-:W-:Y:S01]  /*75f0*/  SHF.L.U32 R5, R45, 0x10, RZ ;  /* 0x000000102d057819 */ /* 0x000fe200000006ff */
[----:B------:R-:W-:Y:S01]  /*7600*/  IMAD.SHL.U32 R7, R51, 0x100, RZ ;  /* 0x0000010033077824 */ /* 0x000fe200078e00ff */
[----:B------:R-:W-:Y:S01]  /*7610*/  PRMT R4, R45, 0x8880, RZ ;  /* 0x000088802d047816 */ /* 0x000fe200000000ff */
[-C--:B------:R-:W-:Y:S01]  /*7620*/  IMAD R15, R34, R40.reuse, R15 ;  /* 0x00000028220f7224 */ /* 0x080fe200078e020f */
[----:B------:R-:W-:Y:S01]  /*7630*/  SHF.R.S32.HI R5, RZ, 0x18, R5 ;  /* 0x00000018ff057819 */ /* 0x000fe20000011405 */
[-C--:B------:R-:W-:Y:S01]  /*7640*/  IMAD R12, R3, R40.reuse, R12 ;  /* 0x00000028030c7224 */ /* 0x080fe200078e020c */
[----:B------:R-:W-:Y:S01]  /*7650*/  SHF.R.S32.HI R7, RZ, 0x18, R7 ;  /* 0x00000018ff077819 */ /* 0x000fe20000011407 */
[----:B------:R-:W-:Y:S01]  /*7660*/  IMAD R13, R6, R40, R13 ;  /* 0x00000028060d7224 */ /* 0x000fe200078e020d */
[----:B------:R-:W-:Y:S01]  /*7670*/  I2IP.S8.S32.SAT R15, R15, R10, RZ ;  /* 0x0000000a0f0f7239 */ /* 0x000fe200000014ff */
[----:B------:R-:W-:Y:S01]  /*7680*/  IMAD R19, R38, R19, RZ ;  /* 0x0000001326137224 */ /* 0x000fe200078e02ff */
[----:B------:R-:W-:Y:S01]  /*7690*/  SHF.R.S32.HI R10, RZ, 0x18, R51 ;  /* 0x00000018ff0a7819 */ /* 0x000fe20000011433 */
[----:B------:R-:W-:Y:S01]  /*76a0*/  IMAD R14, R7, R40, R14 ;  /* 0x00000028070e7224 */ /* 0x000fe200078e020e */
[----:B------:R-:W-:Y:S01]  /*76b0*/  PRMT R3, R44, 0x8880, RZ ;  /* 0x000088802c037816 */ /* 0x000fe200000000ff */
[----:B------:R-:W-:Y:S01]  /*76c0*/  IMAD R23, R38, R23, RZ ;  /* 0x0000001726177224 */ /* 0x000fe200078e02ff */
[----:B------:R-:W-:Y:S01]  /*76d0*/  I2IP.S8.S32.SAT R58, R9, R8, R15 ;  /* 0x00000008093a7239 */ /* 0x000fe2000000140f */
[-C--:B------:R-:W-:Y:S02]  /*76e0*/  IMAD R19, R10, R40.reuse, R19 ;  /* 0x000000280a137224 */ /* 0x080fe400078e0213 */
[-C--:B------:R-:W-:Y:S01]  /*76f0*/  IMAD R16, R3, R40.reuse, R16 ;  /* 0x0000002803107224 */ /* 0x080fe200078e0210 */
[----:B------:R-:W-:Y:S01]  /*7700*/  SHF.R.S32.HI R3, RZ, 0x18, R44 ;  /* 0x00000018ff037819 */ /* 0x000fe2000001142c */
[----:B------:R-:W-:Y:S01]  /*7710*/  IMAD R17, R0, R40, R17 ;  /* 0x0000002800117224 */ /* 0x000fe200078e0211 */
[----:B------:R-:W-:Y:S01]  /*7720*/  I2IP.S8.S32.SAT R14, R19, R14, RZ ;  /* 0x0000000e130e7239 */ /* 0x000fe200000014ff */
[----:B------:R-:W-:Y:S02]  /*7730*/  IMAD.SHL.U32 R0, R45, 0x100, RZ ;  /* 0x000001002d007824 */ /* 0x000fe400078e00ff */
[-C--:B------:R-:W-:Y:S01]  /*7740*/  IMAD R18, R2, R40.reuse, R18 ;  /* 0x0000002802127224 */ /* 0x080fe200078e0212 */
[----:B------:R-:W-:Y:S01]  /*7750*/  SHF.R.S32.HI R2, RZ, 0x18, R45 ;  /* 0x00000018ff027819 */ /* 0x000fe2000001142d */
[-C--:B------:R-:W-:Y:S01]  /*7760*/  IMAD R23, R3, R40.reuse, R23 ;  /* 0x0000002803177224 */ /* 0x080fe200078e0217 */
[----:B------:R-:W-:Y:S01]  /*7770*/  SHF.R.S32.HI R0, RZ, 0x18, R0 ;  /* 0x00000018ff007819 */ /* 0x000fe20000011400 */
[-C--:B------:R-:W-:Y:S01]  /*7780*/  IMAD R20, R4, R40.reuse, R20 ;  /* 0x0000002804147224 */ /* 0x080fe200078e0214 */
[C---:B------:R-:W-:Y:S01]  /*7790*/  SHF.L.U32 R4, R46.reuse, 0x10, RZ ;  /* 0x000000102e047819 */ /* 0x040fe200000006ff */
[-C--:B------:R-:W-:Y:S01]  /*77a0*/  IMAD R21, R5, R40.reuse, R21 ;  /* 0x0000002805157224 */ /* 0x080fe200078e0215 */
[----:B------:R-:W-:Y:S01]  /*77b0*/  PRMT R3, R46, 0x8880, RZ ;  /* 0x000088802e037816 */ /* 0x000fe200000000ff */
[----:B------:R-:W-:Y:S01]  /*77c0*/  IMAD R27, R38, R27, RZ ;  /* 0x0000001b261b7224 */ /* 0x000fe200078e02ff */
[----:B------:R-:W-:Y:S01]  /*77d0*/  SHF.L.U32 R5, R46, 0x8, RZ ;  /* 0x000000082e057819 */ /* 0x000fe200000006ff */
[-C--:B------:R-:W-:Y:S01]  /*77e0*/  IMAD R22, R0, R40.reuse, R22 ;  /* 0x0000002800167224 */ /* 0x080fe200078e0216 */
[----:B------:R-:W-:Y:S01]  /*77f0*/  SHF.R.S32.HI R4, RZ, 0x18, R4 ;  /* 0x00000018ff047819 */ /* 0x000fe20000011404 */
[-C--:B------:R-:W-:Y:S01]  /*7800*/  IMAD R27, R2, R40.reuse, R27 ;  /* 0x00000028021b7224 */ /* 0x080fe200078e021b */
[----:B------:R-:W-:Y:S01]  /*7810*/  SHF.R.S32.HI R5, RZ, 0x18, R5 ;  /* 0x00000018ff057819 */ /* 0x000fe20000011405 */
[-C--:B------:R-:W-:Y:S01]  /*7820*/  IMAD R24, R3, R40.reuse, R24 ;  /* 0x0000002803187224 */ /* 0x080fe200078e0218 */
[C---:B------:R-:W-:Y:S01]  /*7830*/  SHF.L.U32 R3, R47.reuse, 0x10, RZ ;  /* 0x000000102f037819 */ /* 0x040fe200000006ff */
[-C--:B------:R-:W-:Y:S01]  /*7840*/  IMAD R25, R4, R40.reuse, R25 ;  /* 0x0000002804197224 */ /* 0x080fe200078e0219 */
[----:B------:R-:W-:Y:S01]  /*7850*/  SHF.R.S32.HI R0, RZ, 0x18, R46 ;  /* 0x00000018ff007819 */ /* 0x000fe2000001142e */
[----:B------:R-:W-:Y:S01]  /*7860*/  IMAD R31, R38, R31, RZ ;  /* 0x0000001f261f7224 */ /* 0x000fe200078e02ff */
[----:B------:R-:W-:Y:S01]  /*7870*/  PRMT R2, R47, 0x8880, RZ ;  /* 0x000088802f027816 */ /* 0x000fe200000000ff */
[-C--:B------:R-:W-:Y:S01]  /*7880*/  IMAD R26, R5, R40.reuse, R26 ;  /* 0x00000028051a7224 */ /* 0x080fe200078e021a */
[----:B------:R-:W-:Y:S01]  /*7890*/  SHF.L.U32 R4, R47, 0x8, RZ ;  /* 0x000000082f047819 */ /* 0x000fe200000006ff */
[-C--:B------:R-:W-:Y:S01]  /*78a0*/  IMAD R31, R0, R40.reuse, R31 ;  /* 0x00000028001f7224 */ /* 0x080fe200078e021f */
[----:B------:R-:W-:Y:S01]  /*78b0*/  SHF.R.S32.HI R3, RZ, 0x18, R3 ;  /* 0x00000018ff037819 */ /* 0x000fe20000011403 */
[-C--:B------:R-:W-:Y:S01]  /*78c0*/  IMAD R28, R2, R40.reuse, R28 ;  /* 0x00000028021c7224 */ /* 0x080fe200078e021c */
[----:B------:R-:W-:Y:S01]  /*78d0*/  SHF.R.S32.HI R4, RZ, 0x18, R4 ;  /* 0x00000018ff047819 */ /* 0x000fe20000011404 */
[----:B------:R-:W-:Y:S01]  /*78e0*/  IMAD R35, R38, R35, RZ ;  /* 0x0000002326237224 */ /* 0x000fe200078e02ff */
[----:B------:R-:W-:Y:S01]  /*78f0*/  SHF.R.S32.HI R5, RZ, 0x18, R47 ;  /* 0x00000018ff057819 */ /* 0x000fe2000001142f */
[----:B------:R-:W-:Y:S01]  /*7900*/  IMAD R29, R3, R40, R29 ;  /* 0x00000028031d7224 */ /* 0x000fe200078e021d */
[----:B------:R-:W-:Y:S01]  /*7910*/  I2IP.S8.S32.SAT R59, R13, R12, R14 ;  /* 0x0000000c0d3b7239 */ /* 0x000fe2000000140e */
[----:B------:R-:W-:Y:S01]  /*7920*/  IMAD R30, R4, R40, R30 ;  /* 0x00000028041e7224 */ /* 0x000fe200078e021e */
[----:B------:R-:W-:Y:S01]  /*7930*/  I2IP.S8.S32.SAT R18, R23, R18, RZ ;  /* 0x0000001217127239 */ /* 0x000fe200000014ff */
[----:B------:R-:W-:Y:S01]  /*7940*/  IMAD R35, R5, R40, R35 ;  /* 0x0000002805237224 */ /* 0x000fe200078e0223 */
[----:B------:R-:W-:Y:S01]  /*7950*/  I2IP.S8.S32.SAT R22, R27, R22, RZ ;  /* 0x000000161b167239 */ /* 0x000fe200000014ff */
[----:B------:R1:W-:Y:S01]  /*7960*/  STS.128 [R69+UR44+0x5200], R56 ;  /* 0x0052003845007988 */ /* 0x0003e20008000c2c */
[----:B------:R-:W-:Y:S02]  /*7970*/  I2IP.S8.S32.SAT R26, R31, R26, RZ ;  /* 0x0000001a1f1a7239 */ /* 0x000fe400000014ff */
[----:B------:R-:W-:Y:S02]  /*7980*/  I2IP.S8.S32.SAT R19, R35, R30, RZ ;  /* 0x0000001e23137239 */ /* 0x000fe400000014ff */
[----:B------:R-:W-:Y:S02]  /*7990*/  I2IP.S8.S32.SAT R16, R17, R16, R18 ;  /* 0x0000001011107239 */ /* 0x000fe40000001412 */
[----:B------:R-:W-:Y:S02]  /*79a0*/  I2IP.S8.S32.SAT R17, R21, R20, R22 ;  /* 0x0000001415117239 */ /* 0x000fe40000001416 */
        /* <DEDUP_REMOVED lines=13> */
[----:B------:R-:W-:Y:S02]  /*7a80*/  UIADD3 UR4, UP0, UPT, UR62, 0x680, URZ ;  /* 0x000006803e047890 */ /* 0x000fe4000ff1e0ff */
[----:B------:R-:W-:Y:S02]  /*7a90*/  UIADD3 UR9, UPT, UPT, UR49, 0x40, URZ ;  /* 0x0000004031097890 */ /* 0x000fe4000fffe0ff */
[----:B------:R-:W-:Y:S02]  /*7aa0*/  UIADD3 UR8, UPT, UPT, UR44, 0x5200, URZ ;  /* 0x000052002c087890 */ /* 0x000fe4000fffe0ff */
[----:B------:R-:W-:Y:S01]  /*7ab0*/  UIADD3.X UR5, UPT, UPT, URZ, UR63, URZ, UP0, !UPT ;  /* 0x0000003fff057290 */ /* 0x000fe200087fe4ff */
[----:B------:R-:W-:Y:S01]  /*7ac0*/  UMOV UR10, UR50 ;  /* 0x00000032000a7c82 */ /* 0x000fe20008000000 */
[----:B------:R-:W-:Y:S07]  /*7ad0*/  UMOV UR11, UR36 ;  /* 0x00000024000b7c82 */ /* 0x000fee0008000000 */
[----:B------:R2:W-:Y:S01]  /*7ae0*/  UTMASTG.3D [UR8], [UR4] ;  /* 0x00000008040073b5 */ /* 0x0005e20008010000 */
[----:B------:R0:W-:Y:S01]  /*7af0*/  UTMACMDFLUSH ;  /* 0x00000000000079b7 */ /* 0x0001e20000000000 */
[----:B--2---:R-:W-:Y:S04]  /*7b00*/  DEPBAR.LE SB0, 0x1 ;  /* 0x000080400000791a */ /* 0x004fe80000000000 */
.L_x_114:
[----:B------:R-:W-:Y:S05]  /*7b10*/  BSYNC.RECONVERGENT B0 ;  /* 0x0000000000007941 */ /* 0x000fea0003800200 */
.L_x_113:
        /* <DEDUP_REMOVED lines=14> */
.L_x_118:
[----:B------:R-:W-:Y:S05]  /*7c00*/  BSYNC B0 ;  /* 0x0000000000007941 */ /* 0x000fea0003800000 */
.L_x_117:
[----:B------:R-:W-:Y:S01]  /*7c10*/  ISETP.NE.AND P0, PT, R54, RZ, PT ;  /* 0x000000ff3600720c */ /* 0x000fe20003f05270 */
[----:B------:R-:W-:Y:S11]  /*7c20*/  VIADD R82, R82, 0x1 ;  /* 0x0000000152527836 */ /* 0x000ff60000000000 */
[----:B------:R-:W-:Y:S01]  /*7c30*/  @!UPT UIADD3 URZ, UPT, UPT, URZ, URZ, URZ ;  /* 0x000000fffffff290 */ /* 0x000fe2000fffe0ff */
[----:B------:R3:W4:Y:S04]  /*7c40*/  @P0 LDS.128 R44, [R2+0x210] ;  /* 0x00021000022c0984 */ /* 0x0007280000000c00 */
[----:B------:R1:W1:Y:S01]  /*7c50*/  @P0 LDS.128 R48, [R3+0x200] ;  /* 0x0002000003300984 */ /* 0x0002620000000c00 */
        /* <DEDUP_REMOVED lines=8> */
[----:B---3--:R-:W-:Y:S02]  /*7ce0*/  VIADD R2, R0, 0x60 ;  /* 0x0000006000027836 */ /* 0x008fe40000000000 */
[----:B--2---:R-:W-:Y:S05]  /*7cf0*/  IMAD.U32 R0, RZ, RZ, UR45 ;  /* 0x0000002dff007e24 */ /* 0x004fea000f8e00ff */
[----:B------:R-:W-:Y:S04]  /*7d00*/  PRMT R0, R0, 0x654, R2 ;  /* 0x0000065400007816 */ /* 0x000fe80000000002 */
[----:B-----5:R2:W-:Y:S02]  /*7d10*/  SYNCS.ARRIVE.TRANS64.RED.A1T0 RZ, [R0+URZ], RZ ;  /* 0x000000ff00ff79a7 */ /* 0x0205e400081004ff */
[----:B--2---:R-:W-:Y:S04]  /*7d20*/  SEL R0, RZ, 0x1, P0 ;  /* 0x00000001ff007807 */ /* 0x004fe80000000000 */
[----:B-1--4-:R-:W-:Y:S02]  /*7d30*/  LOP3.LUT R81, R81, R0, RZ, 0x3c, !PT ;  /* 0x0000000051517212 */ /* 0x012fe400078e3cff */
.L_x_116:
[----:B------:R-:W-:Y:S05]  /*7d40*/  BSYNC B1 ;  /* 0x0000000000017941 */ /* 0x000fea0003800000 */
.L_x_115:
        /* <DEDUP_REMOVED lines=21> */
.L_x_120:
        /* <DEDUP_REMOVED lines=36> */
[----:B------:R-:W-:Y:S01]  /*80e0*/  SHF.L.U32 R0, R44, 0x10, RZ ;  /* 0x000000102c007819 */ /* 0x000fe200000006ff */
        /* <DEDUP_REMOVED lines=110> */
[----:B------:R-:W-:Y:S02]  /*87d0*/  UIADD3 UR4, UPT, UPT, UR44, 0x4200, URZ ;  /* 0x000042002c047890 */ /* 0x000fe4000fffe0ff */
[----:B------:R-:W-:Y:S01]  /*87e0*/  UIADD3 UR9, UPT, UPT, UR49, 0x80, URZ ;  /* 0x0000008031097890 */ /* 0x000fe2000fffe0ff */
[----:B------:R-:W-:Y:S01]  /*87f0*/  UMOV UR10, UR50 ;  /* 0x00000032000a7c82 */ /* 0x000fe20008000000 */
[----:B------:R-:W-:Y:S02]  /*8800*/  UMOV UR11, UR36 ;  /* 0x00000024000b7c82 */ /* 0x000fe40008000000 */
        /* <DEDUP_REMOVED lines=8> */
.L_x_122:
[----:B------:R-:W-:Y:S05]  /*8890*/  BSYNC.RECONVERGENT B0 ;  /* 0x0000000000007941 */ /* 0x000fea0003800200 */
.L_x_121:
        /* <DEDUP_REMOVED lines=14> */
.L_x_126:
[----:B------:R-:W-:Y:S05]  /*8980*/  BSYNC B0 ;  /* 0x0000000000007941 */ /* 0x000fea0003800000 */
.L_x_125:
        /* <DEDUP_REMOVED lines=18> */
.L_x_124:
[----:B------:R-:W-:Y:S05]  /*8ab0*/  BSYNC B1 ;  /* 0x0000000000017941 */ /* 0x000fea0003800000 */
.L_x_123:
        /* <DEDUP_REMOVED lines=21> */
.L_x_128:
[----:B------:R-:W-:Y:S01]  /*8c10*/  ISETP.NE.AND P0, PT, R87, RZ, PT ;  /* 0x000000ff5700720c */ /* 0x000fe20003f05270 */
[----:B------:R-:W-:Y:S05]  /*8c20*/  WARPSYNC.ALL ;  /* 0x0000000000007948 */ /* 0x000fea0003800000 */
[----:B------:R-:W-:Y:S01]  /*8c30*/  IMAD.SHL.U32 R66, R49, 0x100, RZ ;  /* 0x0000010031427824 */ /* 0x000fe200078e00ff */
[----:B------:R-:W-:Y:S01]  /*8c40*/  R2UR UR4, R39 ;  /* 0x00000000270472ca */ /* 0x000fe200000e0000 */
[----:B------:R-:W-:Y:S01]  /*8c50*/  IMAD.SHL.U32 R60, R51, 0x100, RZ ;  /* 0x00000100333c7824 */ /* 0x000fe200078e00ff */
[C---:B------:R-:W-:Y:S01]  /*8c60*/  SHF.L.U32 R2, R48.reuse, 0x10, RZ ;  /* 0x0000001030027819 */ /* 0x040fe200000006ff */
[----:B----4-:R-:W-:Y:S01]  /*8c70*/  IMAD.SHL.U32 R54, R45, 0x100, RZ ;  /* 0x000001002d367824 */ /* 0x010fe200078e00ff */
[C---:B------:R-:W-:Y:S01]  /*8c80*/  PRMT R0, R48.reuse, 0x8880, RZ ;  /* 0x0000888030007816 */ /* 0x040fe200000000ff */
[----:B------:R-:W-:Y:S01]  /*8c90*/  BSSY.RECONVERGENT B0, `(.L_x_129) ;  /* 0x000009e000007945 */ /* 0x000fe20003800200 */
[----:B------:R-:W-:Y:S02]  /*8ca0*/  SHF.L.U32 R3, R48, 0x8, RZ ;  /* 0x0000000830037819 */ /* 0x000fe400000006ff */
[----:B------:R-:W-:Y:S02]  /*8cb0*/  SHF.R.S32.HI R2, RZ, 0x18, R2 ;  /* 0x00000018ff027819 */ /* 0x000fe40000011402 */
[----:B------:R-:W-:Y:S02]  /*8cc0*/  PRMT R68, R49, 0x8880, RZ ;  /* 0x0000888031447816 */ /* 0x000fe400000000ff */
[----:B------:R-:W-:Y:S01]  /*8cd0*/  SHF.R.S32.HI R3, RZ, 0x18, R3 ;  /* 0x00000018ff037819 */ /* 0x000fe20000011403 */
[----:B-1----:R-:W-:Y:S01]  /*8ce0*/  LDTM.16dp32bit_t0_t15.x32 R4, tmem[UR4+0xc0] ;  /* 0x0000c004000479ee */ /* 0x002fe20008a80000 */
[----:B------:R-:W1:Y:S01]  /*8cf0*/  LDTM.16dp32bit_t16_t31.x32 R4, tmem[UR4+0xe0] ;  /* 0x0000e004000479ee */ /* 0x000e620008aa0000 */
[----:B------:R-:W-:Y:S01]  /*8d00*/  NOP ;  /* 0x0000000000007918 */ /* 0x000fe20000000000 */
[----:B------:R-:W-:Y:S02]  /*8d10*/  SHF.L.U32 R63, R50, 0x8, RZ ;  /* 0x00000008323f7819 */ /* 0x000fe400000006ff */
[C---:B------:R-:W-:Y:S02]  /*8d20*/  PRMT R62, R51.reuse, 0x8880, RZ ;  /* 0x00008880333e7816 */ /* 0x040fe400000000ff */
[----:B------:R-:W-:Y:S02]  /*8d30*/  SHF.L.U32 R61, R51, 0x10, RZ ;  /* 0x00000010333d7819 */ /* 0x000fe400000006ff */
[----:B------:R-:W-:Y:S02]  /*8d40*/  R2UR UR5, R52 ;  /* 0x00000000340572ca */ /* 0x000fe400000e0000 */
[----:B------:R-:W-:Y:S01]  /*8d50*/  SHF.R.S32.HI R39, RZ, 0x18, R48 ;  /* 0x00000018ff277819 */ /* 0x000fe20000011430 */
[----:B------:R-:W-:Y:S01]  /*8d60*/  IMAD.SHL.U32 R48, R47, 0x100, RZ ;  /* 0x000001002f307824 */ /* 0x000fe200078e00ff */
[----:B------:R-:W-:Y:S02]  /*8d70*/  SHF.L.U32 R67, R49, 0x10, RZ ;  /* 0x0000001031437819 */ /* 0x000fe400000006ff */
[C---:B------:R-:W-:Y:S02]  /*8d80*/  PRMT R65, R50.reuse, 0x8880, RZ ;  /* 0x0000888032417816 */ /* 0x040fe400000000ff */
[----:B------:R-:W-:Y:S02]  /*8d90*/  SHF.R.S32.HI R41, RZ, 0x18, R49 ;  /* 0x00000018ff297819 */ /* 0x000fe40000011431 */
[----:B------:R-:W-:Y:S02]  /*8da0*/  SHF.L.U32 R64, R50, 0x10, RZ ;  /* 0x0000001032407819 */ /* 0x000fe400000006ff */
[----:B------:R-:W-:Y:S01]  /*8db0*/  SHF.R.S32.HI R42, RZ, 0x18, R50 ;  /* 0x00000018ff2a7819 */ /* 0x000fe20000011432 */
[----:B------:R-:W-:Y:S01]  /*8dc0*/  UIADD3 UR4, UPT, UPT, UR5, 0xd0, URZ ;  /* 0x000000d005047890 */ /* 0x000fe2000fffe0ff */
[----:B------:R-:W-:Y:S01]  /*8dd0*/  PRMT R59, R44, 0x8880, RZ ;  /* 0x000088802c3b7816 */ /* 0x000fe200000000ff */
[C---:B-1----:R-:W-:Y:S02]  /*8de0*/  IMAD R4, R38.reuse, R4, RZ ;  /* 0x0000000426047224 */ /* 0x042fe400078e02ff */
[----:B------:R-:W-:Y:S01]  /*8df0*/  UPRMT UR4, UR45, 0x654, UR4 ;  /* 0x000006542d047896 */ /* 0x000fe20008000004 */
[C---:B------:R-:W-:Y:S01]  /*8e00*/  IMAD R5, R38.reuse, R5, RZ ;  /* 0x0000000526057224 */ /* 0x040fe200078e02ff */
[----:B------:R-:W-:Y:S01]  /*8e10*/  SHF.R.S32.HI R43, RZ, 0x18, R51 ;  /* 0x00000018ff2b7819 */ /* 0x000fe20000011433 */
[----:B------:R-:W-:Y:S01]  /*8e20*/  IMAD R6, R38, R6, RZ ;  /* 0x0000000626067224 */ /* 0x000fe200078e02ff */
[----:B------:R-:W-:Y:S01]  /*8e30*/  SHF.L.U32 R51, R46, 0x8, RZ ;  /* 0x000000082e337819 */ /* 0x000fe200000006ff */
[----:B------:R-:W-:Y:S01]  /*8e40*/  IMAD R4, R0, R40, R4 ;  /* 0x0000002800047224 */ /* 0x000fe200078e0204 */
[----:B------:R-:W-:Y:S01]  /*8e50*/  MOV R0, R68 ;  /* 0x0000004400007202 */ /* 0x000fe20000000f00 */
[----:B------:R-:W-:Y:S01]  /*8e60*/  IMAD R7, R38, R7, RZ ;  /* 0x0000000726077224 */ /* 0x000fe200078e02ff */
[----:B------:R-:W-:Y:S01]  /*8e70*/  SHF.L.U32 R58, R44, 0x10, RZ ;  /* 0x000000102c3a7819 */ /* 0x000fe200000006ff */
[-C--:B------:R-:W-:Y:S01]  /*8e80*/  IMAD R5, R2, R40.reuse, R5 ;  /* 0x0000002802057224 */ /* 0x080fe200078e0205 */
[----:B------:R-:W-:Y:S01]  /*8e90*/  SYNCS.ARRIVE.TRANS64.RED.A1T0 RZ, [UR4], RZ ;  /* 0x000000ffffff79a7 */ /* 0x000fe20008100404 */
[----:B------:R-:W-:Y:S01]  /*8ea0*/  IMAD R6, R3, R40, R6 ;  /* 0x0000002803067224 */ /* 0x000fe200078e0206 */
[----:B------:R-:W-:Y:S01]  /*8eb0*/  SHF.R.S32.HI R2, RZ, 0x18, R67 ;  /* 0x00000018ff027819 */ /* 0x000fe20000011443 */
[C---:B------:R-:W-:Y:S01]  /*8ec0*/  IMAD R8, R38.reuse, R8, RZ ;  /* 0x0000000826087224 */ /* 0x040fe200078e02ff */
[----:B------:R-:W-:Y:S01]  /*8ed0*/  SHF.R.S32.HI R3, RZ, 0x18, R66 ;  /* 0x00000018ff037819 */ /* 0x000fe20000011442 */
[-C--:B------:R-:W-:Y:S01]  /*8ee0*/  IMAD R7, R39, R40.reuse, R7 ;  /* 0x0000002827077224 */ /* 0x080fe200078e0207 */
[----:B------:R-:W-:Y:S01]  /*8ef0*/  MOV R39, R65 ;  /* 0x0000004100277202 */ /* 0x000fe20000000f00 */
[----:B------:R-:W-:Y:S01]  /*8f00*/  IMAD R9, R38, R9, RZ ;  /* 0x0000000926097224 */ /* 0x000fe200078e02ff */
[C---:B------:R-:W-:Y:S01]  /*8f10*/  PRMT R56, R45.reuse, 0x8880, RZ ;  /* 0x000088802d387816 */ /* 0x040fe200000000ff */
[----:B------:R-:W-:Y:S01]  /*8f20*/  IMAD R8, R0, R40, R8 ;  /* 0x0000002800087224 */ /* 0x000fe200078e0208 */
[----:B------:R-:W-:Y:S01]  /*8f30*/  SHF.L.U32 R55, R45, 0x10, RZ ;  /* 0x000000102d377819 */ /* 0x000fe200000006ff */
[----:B------:R-:W-:Y:S01]  /*8f40*/  IMAD R10, R38, R10, RZ ;  /* 0x0000000a260a7224 */ /* 0x000fe200078e02ff */
[----:B------:R-:W-:Y:S01]  /*8f50*/  PRMT R53, R46, 0x8880, RZ ;  /* 0x000088802e357816 */ /* 0x000fe200000000ff */
[----:B------:R-:W-:Y:S01]  /*8f60*/  IMAD R9, R2, R40, R9 ;  /* 0x0000002802097224 */ /* 0x000fe200078e0209 */
[----:B------:R-:W-:Y:S01]  /*8f70*/  SHF.R.S32.HI R45, RZ, 0x18, R45 ;  /* 0x00000018ff2d7819 */ /* 0x000fe2000001142d */
[----:B------:R-:W-:Y:S01]  /*8f80*/  IMAD R0, R38, R20, RZ ;  /* 0x0000001426007224 */ /* 0x000fe200078e02ff */
[----:B------:R-:W-:Y:S01]  /*8f90*/  SHF.L.U32 R52, R46, 0x10, RZ ;  /* 0x000000102e347819 */ /* 0x000fe200000006ff */
[C---:B------:R-:W-:Y:S01]  /*8fa0*/  IMAD R11, R38.reuse, R11, RZ ;  /* 0x0000000b260b7224 */ /* 0x040fe200078e02ff */
[C---:B------:R-:W-:Y:S01]  /*8fb0*/  PRMT R50, R47.reuse, 0x8880, RZ ;  /* 0x000088802f327816 */ /* 0x040fe200000000ff */
[C---:B------:R-:W-:Y:S01]  /*8fc0*/  IMAD R2, R38.reuse, R21, RZ ;  /* 0x0000001526027224 */ /* 0x040fe200078e02ff */
[----:B------:R-:W-:Y:S01]  /*8fd0*/  SHF.R.S32.HI R46, RZ, 0x18, R46 ;  /* 0x00000018ff2e7819 */ /* 0x000fe2000001142e */
[C---:B------:R-:W-:Y:S01]  /*8fe0*/  IMAD R20, R38.reuse, R24, RZ ;  /* 0x0000001826147224 */ /* 0x040fe200078e02ff */
[----:B------:R-:W-:Y:S01]  /*8ff0*/  SHF.L.U32 R49, R47, 0x10, RZ ;  /* 0x000000102f317819 */ /* 0x000fe200000006ff */
[C---:B------:R-:W-:Y:S01]  /*9000*/  IMAD R21, R38.reuse, R25, RZ ;  /* 0x0000001926157224 */ /* 0x040fe200078e02ff */
[----:B------:R-:W-:Y:S01]  /*9010*/  SHF.R.S32.HI R47, RZ, 0x18, R47 ;  /* 0x00000018ff2f7819 */ /* 0x000fe2000001142f */
[----:B------:R-:W-:Y:S01]  /*9020*/  IMAD R24, R38, R28, RZ ;  /* 0x0000001c26187224 */ /* 0x000fe200078e02ff */
[----:B------:R-:W-:Y:S01]  /*9030*/  SHF.L.U32 R57, R44, 0x8, RZ ;  /* 0x000000082c397819 */ /* 0x000fe200000006ff */
[----:B------:R-:W-:Y:S01]  /*9040*/  IMAD R10, R3, R40, R10 ;  /* 0x00000028030a7224 */ /* 0x000fe200078e020a */
[----:B------:R-:W-:Y:S01]  /*9050*/  SHF.R.S32.HI R44, RZ, 0x18, R44 ;  /* 0x00000018ff2c7819 */ /* 0x000fe2000001142c */
[----:B------:R-:W-:Y:S01]  /*9060*/  IMAD R12, R38, R12, RZ ;  /* 0x0000000c260c7224 */ /* 0x000fe200078e02ff */
[----:B------:R-:W-:Y:S01]  /*9070*/  IADD3 R36, PT, PT, R36, 0x1, RZ ;  /* 0x0000000124247810 */ /* 0x000fe20007ffe0ff */
[C---:B------:R-:W-:Y:S02]  /*9080*/  IMAD R25, R38.reuse, R29, RZ ;  /* 0x0000001d26197224 */ /* 0x040fe400078e02ff */
[C---:B------:R-:W-:Y:S01]  /*9090*/  IMAD R28, R38.reuse, R32, RZ ;  /* 0x00000020261c7224 */ /* 0x040fe200078e02ff */
[----:B------:R-:W-:Y:S01]  /*90a0*/  SHF.R.S32.HI R32, RZ, 0x18, R64 ;  /* 0x00000018ff207819 */ /* 0x000fe20000011440 */
[C---:B------:R-:W-:Y:S01]  /*90b0*/  IMAD R29, R38.reuse, R33, RZ ;  /* 0x00000021261d7224 */ /* 0x040fe200078e02ff */
[----:B------:R-:W-:Y:S01]  /*90c0*/  I2IP.S8.S32.SAT R33, R7, R6, RZ ;  /* 0x0000000607217239 */ /* 0x000fe200000014ff */
[----:B------:R-:W-:Y:S01]  /*90d0*/  IMAD R11, R41, R40, R11 ;  /* 0x00000028290b7224 */ /* 0x000fe200078e020b */
[----:B------:R-:W-:Y:S01]  /*90e0*/  SHF.R.S32.HI R6, RZ, 0x18, R63 ;  /* 0x00000018ff067819 */ /* 0x000fe2000001143f */
[C---:B------:R-:W-:Y:S01]  /*90f0*/  IMAD R13, R38.reuse, R13, RZ ;  /* 0x0000000d260d7224 */ /* 0x040fe200078e02ff */
[----:B------:R-:W-:Y:S01]  /*9100*/  MOV R7, R62 ;  /* 0x0000003e00077202 */ /* 0x000fe20000000f00 */
[C---:B------:R-:W-:Y:S02]  /*9110*/  IMAD R14, R38.reuse, R14, RZ ;  /* 0x0000000e260e7224 */ /* 0x040fe400078e02ff */
[C---:B------:R-:W-:Y:S02]  /*9120*/  IMAD R3, R38.reuse, R22, RZ ;  /* 0x0000001626037224 */ /* 0x040fe400078e02ff */
[----:B------:R-:W-:Y:S02]  /*9130*/  IMAD R12, R39, R40, R12 ;  /* 0x00000028270c7224 */ /* 0x000fe400078e020c */
[C---:B------:R-:W-:Y:S02]  /*9140*/  IMAD R22, R38.reuse, R26, RZ ;  /* 0x0000001a26167224 */ /* 0x040fe400078e02ff */
[C---:B------:R-:W-:Y:S02]  /*9150*/  IMAD R15, R38.reuse, R15, RZ ;  /* 0x0000000f260f7224 */ /* 0x040fe400078e02ff */
[----:B------:R-:W-:Y:S02]  /*9160*/  IMAD R26, R38, R30, RZ ;  /* 0x0000001e261a7224 */ /* 0x000fe400078e02ff */
[----:B------:R-:W-:Y:S02]  /*9170*/  IMAD R13, R32, R40, R13 ;  /* 0x00000028200d7224 */ /* 0x000fe400078e020d */
[C---:B------:R-:W-:Y:S01]  /*9180*/  IMAD R30, R38.reuse, R34, RZ ;  /* 0x00000022261e7224 */ /* 0x040fe200078e02ff */
[----:B------:R-:W-:Y:S01]  /*9190*/  I2IP.S8.S32.SAT R34, R11, R10, RZ ;  /* 0x0000000a0b227239 */ /* 0x000fe200000014ff */
[----:B------:R-:W-:Y:S01]  /*91a0*/  IMAD R16, R38, R16, RZ ;  /* 0x0000001026107224 */ /* 0x000fe200078e02ff */
[----:B------:R-:W-:Y:S01]  /*91b0*/  SHF.R.S32.HI R10, RZ, 0x18, R61 ;  /* 0x00000018ff0a7819 */ /* 0x000fe2000001143d */
[----:B------:R-:W-:Y:S01]  /*91c0*/  IMAD R14, R6, R40, R14 ;  /* 0x00000028060e7224 */ /* 0x000fe200078e020e */
[----:B------:R-:W-:Y:S01]  /*91d0*/  I2IP.S8.S32.SAT R61, R9, R8, R34 ;  /* 0x00000008093d7239 */ /* 0x000fe20000001422 */
[----:B------:R-:W-:Y:S01]  /*91e0*/  IMAD R17, R38, R17, RZ ;  /* 0x0000001126117224 */ /* 0x000fe200078e02ff */
[----:B------:R-:W-:Y:S01]  /*91f0*/  SHF.R.S32.HI R11, RZ, 0x18, R60 ;  /* 0x00000018ff0b7819 */ /* 0x000fe2000001143c */
[----:B------:R-:W-:Y:S01]  /*9200*/  IMAD R15, R42, R40, R15 ;  /* 0x000000282a0f7224 */ /* 0x000fe200078e020f */
[----:B------:R-:W-:Y:S01]  /*9210*/  I2IP.S8.S32.SAT R60, R5, R4, R33 ;  /* 0x00000004053c7239 */ /* 0x000fe20000001421 */
[C---:B------:R-:W-:Y:S01]  /*9220*/  IMAD R18, R38.reuse, R18, RZ ;  /* 0x0000001226127224 */ /* 0x040fe200078e02ff */
[----:B------:R-:W-:Y:S01]  /*9230*/  SHF.R.S32.HI R5, RZ, 0x18, R58 ;  /* 0x00000018ff057819 */ /* 0x000fe2000001143a */
[----:B------:R-:W-:Y:S01]  /*9240*/  IMAD R16, R7, R40, R16 ;  /* 0x0000002807107224 */ /* 0x000fe200078e0210 */
[----:B------:R-:W-:Y:S01]  /*9250*/  I2IP.S8.S32.SAT R14, R15, R14, RZ ;  /* 0x0000000e0f0e7239 */ /* 0x000fe200000014ff */
[----:B------:R-:W-:Y:S01]  /*9260*/  IMAD R19, R38, R19, RZ ;  /* 0x0000001326137224 */ /* 0x000fe200078e02ff */
[----:B------:R-:W-:Y:S01]  /*9270*/  SHF.R.S32.HI R7, RZ, 0x18, R48 ;  /* 0x00000018ff077819 */ /* 0x000fe20000011430 */
[----:B------:R-:W-:Y:S01]  /*9280*/  IMAD R17, R10, R40, R17 ;  /* 0x000000280a117224 */ /* 0x000fe200078e0211 */
[----:B------:R-:W-:Y:S01]  /*9290*/  I2IP.S8.S32.SAT R62, R13, R12, R14 ;  /* 0x0000000c0d3e7239 */ /* 0x000fe2000000140e */
[-C--:B------:R-:W-:Y:S01]  /*92a0*/  IMAD R18, R11, R40.reuse, R18 ;  /* 0x000000280b127224 */ /* 0x080fe200078e0212 */
[----:B------:R-:W-:Y:S01]  /*92b0*/  SHF.R.S32.HI R6, RZ, 0x18, R57 ;  /* 0x00000018ff067819 */ /* 0x000fe20000011439 */
[----:B------:R-:W-:Y:S02]  /*92c0*/  IMAD.MOV.U32 R4, RZ, RZ, R59 ;  /* 0x000000ffff047224 */ /* 0x000fe400078e003b */
[-C--:B------:R-:W-:Y:S02]  /*92d0*/  IMAD R19, R43, R40.reuse, R19 ;  /* 0x000000282b137224 */ /* 0x080fe400078e0213 */
[----:B------:R-:W-:Y:S01]  /*92e0*/  IMAD R0, R4, R40, R0 ;  /* 0x0000002804007224 */ /* 0x000fe200078e0200 */
[----:B------:R-:W-:Y:S01]  /*92f0*/  MOV R4, R56 ;  /* 0x0000003800047202 */ /* 0x000fe20000000f00 */
[----:B------:R-:W-:Y:S01]  /*9300*/  IMAD R23, R38, R23, RZ ;  /* 0x0000001726177224 */ /* 0x000fe200078e02ff */
[----:B------:R-:W-:Y:S01]  /*9310*/  I2IP.S8.S32.SAT R18, R19, R18, RZ ;  /* 0x0000001213127239 */ /* 0x000fe200000014ff */
[-C--:B------:R-:W-:Y:S01]  /*9320*/  IMAD R2, R5, R40.reuse, R2 ;  /* 0x0000002805027224 */ /* 0x080fe200078e0202 */
[----:B------:R-:W-:Y:S01]  /*9330*/  SHF.R.S32.HI R5, RZ, 0x18, R55 ;  /* 0x00000018ff057819 */ /* 0x000fe20000011437 */
[----:B------:R-:W-:Y:S01]  /*9340*/  IMAD R3, R6, R40, R3 ;  /* 0x0000002806037224 */ /* 0x000fe200078e0203 */
[----:B------:R-:W-:Y:S01]  /*9350*/  I2IP.S8.S32.SAT R63, R17, R16, R18 ;  /* 0x00000010113f7239 */ /* 0x000fe20000001412 */
[-C--:B------:R-:W-:Y:S01]  /*9360*/  IMAD R23, R44, R40.reuse, R23 ;  /* 0x000000282c177224 */ /* 0x080fe200078e0217 */
[----:B------:R-:W-:Y:S01]  /*9370*/  SHF.R.S32.HI R6, RZ, 0x18, R54 ;  /* 0x00000018ff067819 */ /* 0x000fe20000011436 */
[-C--:B------:R-:W-:Y:S01]  /*9380*/  IMAD R20, R4, R40.reuse, R20 ;  /* 0x0000002804147224 */ /* 0x080fe200078e0214 */
[----:B------:R-:W-:Y:S01]  /*9390*/  MOV R4, R53 ;  /* 0x0000003500047202 */ /* 0x000fe20000000f00 */
[----:B------:R1:W-:Y:S01]  /*93a0*/  STS.128 [R69+UR44+0x5200], R60 ;  /* 0x0052003c45007988 */ /* 0x0003e20008000c2c */
[----:B------:R-:W-:Y:S01]  /*93b0*/  IMAD R27, R38, R27, RZ ;  /* 0x0000001b261b7224 */ /* 0x000fe200078e02ff */
[----:B------:R-:W-:Y:S01]  /*93c0*/  I2IP.S8.S32.SAT R3, R23, R3, RZ ;  /* 0x0000000317037239 */ /* 0x000fe200000014ff */
[-C--:B------:R-:W-:Y:S01]  /*93d0*/  IMAD R21, R5, R40.reuse, R21 ;  /* 0x0000002805157224 */ /* 0x080fe200078e0215 */
[----:B------:R-:W-:Y:S01]  /*93e0*/  SHF.R.S32.HI R5, RZ, 0x18, R52 ;  /* 0x00000018ff057819 */ /* 0x000fe20000011434 */
[-C--:B------:R-:W-:Y:S01]  /*93f0*/  IMAD R22, R6, R40.reuse, R22 ;  /* 0x0000002806167224 */ /* 0x080fe200078e0216 */
[----:B------:R-:W-:Y:S01]  /*9400*/  SHF.R.S32.HI R6, RZ, 0x18, R49 ;  /* 0x00000018ff067819 */ /* 0x000fe20000011431 */
[-C--:B------:R-:W-:Y:S02]  /*9410*/  IMAD R27, R45, R40.reuse, R27 ;  /* 0x000000282d1b7224 */ /* 0x080fe400078e021b */
[-C--:B------:R-:W-:Y:S01]  /*9420*/  IMAD R24, R4, R40.reuse, R24 ;  /* 0x0000002804187224 */ /* 0x080fe200078e0218 */
[----:B------:R-:W-:Y:S01]  /*9430*/  SHF.R.S32.HI R4, RZ, 0x18, R51 ;  /* 0x00000018ff047819 */ /* 0x000fe20000011433 */
[----:B------:R-:W-:Y:S01]  /*9440*/  IMAD R25, R5, R40, R25 ;  /* 0x0000002805197224 */ /* 0x000fe200078e0219 */
[----:B------:R-:W-:Y:S01]  /*9450*/  MOV R5, R50 ;  /* 0x0000003200057202 */ /* 0x000fe20000000f00 */
[----:B------:R-:W-:Y:S02]  /*9460*/  IMAD R31, R38, R31, RZ ;  /* 0x0000001f261f7224 */ /* 0x000fe400078e02ff */
[----:B------:R-:W-:Y:S01]  /*9470*/  IMAD R26, R4, R40, R26 ;  /* 0x00000028041a7224 */ /* 0x000fe200078e021a */
[----:B------:R-:W-:Y:S01]  /*9480*/  I2IP.S8.S32.SAT R4, R2, R0, R3 ;  /* 0x0000000002047239 */ /* 0x000fe20000001403 */
[-C--:B------:R-:W-:Y:S02]  /*9490*/  IMAD R31, R46, R40.reuse, R31 ;  /* 0x000000282e1f7224 */ /* 0x080fe400078e021f */
[----:B------:R-:W-:Y:S01]  /*94a0*/  IMAD R28, R5, R40, R28 ;  /* 0x00000028051c7224 */ /* 0x000fe200078e021c */
[----:B------:R-:W-:Y:S01]  /*94b0*/  I2IP.S8.S32.SAT R5, R27, R22, RZ ;  /* 0x000000161b057239 */ /* 0x000fe200000014ff */
[----:B------:R-:W-:Y:S01]  /*94c0*/  IMAD R29, R6, R40, R29 ;  /* 0x00000028061d7224 */ /* 0x000fe200078e021d */
[----:B------:R-:W-:Y:S01]  /*94d0*/  I2IP.S8.S32.SAT R6, R31, R26, RZ ;  /* 0x0000001a1f067239 */ /* 0x000fe200000014ff */
[----:B------:R-:W-:Y:S01]  /*94e0*/  IMAD R35, R38, R35, RZ ;  /* 0x0000002326237224 */ /* 0x000fe200078e02ff */
[----:B------:R-:W-:Y:S01]  /*94f0*/  I2IP.S8.S32.SAT R5, R21, R20, R5 ;  /* 0x0000001415057239 */ /* 0x000fe20000001405 */
[----:B------:R-:W-:Y:S01]  /*9500*/  IMAD R30, R7, R40, R30 ;  /* 0x00000028071e7224 */ /* 0x000fe200078e021e */
[----:B------:R-:W-:Y:S01]  /*9510*/  I2IP.S8.S32.SAT R6, R25, R24, R6 ;  /* 0x0000001819067239 */ /* 0x000fe20000001406 */
[----:B------:R-:W-:Y:S05]  /*9520*/  IMAD R35, R47, R40, R35 ;  /* 0x000000282f237224 */ /* 0x000fea00078e0223 */
[----:B------:R-:W-:Y:S04]  /*9530*/  I2IP.S8.S32.SAT R7, R35, R30, RZ ;  /* 0x0000001e23077239 */ /* 0x000fe800000014ff */
[----:B------:R-:W-:Y:S05]  /*9540*/  I2IP.S8.S32.SAT R7, R29, R28, R7 ;  /* 0x0000001c1d077239 */ /* 0x000fea0000001407 */
        /* <DEDUP_REMOVED lines=18> */
.L_x_130:
[----:B------:R-:W-:Y:S05]  /*9670*/  BSYNC.RECONVERGENT B0 ;  /* 0x0000000000007941 */ /* 0x000fea0003800200 */
.L_x_129:
[----:B------:R-:W-:Y:S01]  /*9680*/  R2UR UR5, R76 ;  /* 0x000000004c0572ca */ /* 0x000fe200000e0000 */
[----:B------:R-:W-:Y:S01]  /*9690*/  BAR.SYNC.DEFER_BLOCKING 0x1, 0x80 ;  /* 0x0042000000007b1d */ /* 0x000fe20000010000 */
[----:B------:R-:W-:Y:S01]  /*96a0*/  R2UR UR4, R77 ;  /* 0x000000004d0472ca */ /* 0x000fe200000e0000 */
[----:B------:R-:W-:Y:S01]  /*96b0*/  UISETP.NE.AND UP0, UPT, UR46, URZ, UPT ;  /* 0x000000ff2e00728c */ /* 0x000fe2000bf05270 */
[----:B------:R-:W-:Y:S02]  /*96c0*/  ISETP.NE.AND P0, PT, R79, 0x2, PT ;  /* 0x000000024f00780c */ /* 0x000fe40003f05270 */
[----:B------:R-:W-:Y:S02]  /*96d0*/  ISETP.NE.AND P1, PT, R36, 0x4, PT ;  /* 0x000000042400780c */ /* 0x000fe40003f25270 */
[----:B------:R-:W-:Y:S02]  /*96e0*/  SEL R2, RZ, 0x1, P0 ;  /* 0x00000001ff027807 */ /* 0x000fe40000000000 */
[----:B------:R-:W-:Y:S02]  /*96f0*/  SEL R0, RZ, 0x1, P1 ;  /* 0x00000001ff007807 */ /* 0x000fe40000800000 */
[----:B------:R-:W-:Y:S01]  /*9700*/  LOP3.LUT R83, R83, R2, RZ, 0x3c, !PT ;  /* 0x0000000253537212 */ /* 0x000fe200078e3cff */
[----:B------:R-:W-:Y:S01]  /*9710*/  UIADD3 UR20, UPT, UPT, UR37, UR5, URZ ;  /* 0x0000000525147290 */ /* 0x000fe2000fffe0ff */
[----:B------:R-:W-:Y:S01]  /*9720*/  LOP3.LUT R84, R84, R0, RZ, 0x3c, !PT ;  /* 0x0000000054547212 */ /* 0x000fe200078e3cff */
[----:B------:R-:W-:Y:S01]  /*9730*/  UIADD3 UR16, UPT, UPT, UR38, UR4, URZ ;  /* 0x0000000426107290 */ /* 0x000fe2000fffe0ff */
[----:B------:R-:W-:Y:S02]  /*9740*/  SEL R79, R79, RZ, P0 ;  /* 0x000000ff4f4f7207 */ /* 0x000fe40000000000 */
[----:B------:R-:W-:Y:S01]  /*9750*/  SEL R36, R36, RZ, P1 ;  /* 0x000000ff24247207 */ /* 0x000fe20000800000 */
[----:B------:R-:W-:Y:S01]  /*9760*/  UMOV UR36, UR59 ;  /* 0x0000003b00247c82 */ /* 0x000fe20008000000 */
[----:B------:R-:W-:Y:S07]  /*9770*/  BRA.U UP0, `(.L_x_131) ;  /* 0xffffffb900c47547 */ /* 0x000fee000b83ffff */
[----:B------:R-:W-:Y:S05]  /*9780*/  EXIT ;  /* 0x000000000000794d */ /* 0x000fea0003800000 */
.L_x_24:
[----:B---3--:R3:W4:Y:S02]  /*9790*/  SYNCS.PHASECHK.TRANS64.TRYWAIT P0, [R0+URZ+0x100], R2 ;  /* 0x00010002000075a7 */ /* 0x00872400080011ff */
[----:B----4-:R-:W-:Y:S05]  /*97a0*/  @!P0 NANOSLEEP.SYNCS 0x989680 ;  /* 0x009896800000895d */ /* 0x010fea0003900000 */
[----:B------:R-:W4:Y:S02]  /*97b0*/  @!P0 SYNCS.PHASECHK.TRANS64 P0, [R0+URZ+0x100], R2 ;  /* 0x00010002000085a7 */ /* 0x000f2400080010ff */
[----:B----4-:R-:W-:Y:S05]  /*97c0*/  @!P0 BRA `(.L_x_24) ;  /* 0xfffffffc00f08947 */ /* 0x010fea000383ffff */
[----:B------:R-:W-:Y:S05]  /*97d0*/  BRA `(.L_x_132) ;  /* 0xffffff80008c7947 */ /* 0x000fea000383ffff */
.L_x_27:
[----:B--2---:R-:W-:-:S07]  /*97e0*/  MOV R0, UR33 ;  /* 0x0000002100007c02 */ /* 0x004fce0008000f00 */
.L_x_133:
[----:B--2---:R2:W3:Y:S02]  /*97f0*/  SYNCS.PHASECHK.TRANS64.TRYWAIT P0, [R0+URZ+0x20], R3 ;  /* 0x00002003000075a7 */ /* 0x0044e400080011ff */
[----:B---3--:R-:W-:Y:S05]  /*9800*/  @!P0 NANOSLEEP.SYNCS 0x989680 ;  /* 0x009896800000895d */ /* 0x008fea0003900000 */
[----:B------:R-:W3:Y:S02]  /*9810*/  @!P0 SYNCS.PHASECHK.TRANS64 P0, [R0+URZ+0x20], R3 ;  /* 0x00002003000085a7 */ /* 0x000ee400080010ff */
[----:B---3--:R-:W-:Y:S05]  /*9820*/  @!P0 BRA `(.L_x_133) ;  /* 0xfffffffc00f08947 */ /* 0x008fea000383ffff */
[----:B------:R-:W-:Y:S05]  /*9830*/  BRA `(.L_x_26) ;  /* 0xffffff8000d87947 */ /* 0x000fea000383ffff */
.L_x_34:
[----:B-1----:R-:W-:-:S07]  /*9840*/  MOV R0, UR17 ;  /* 0x0000001100007c02 */ /* 0x002fce0008000f00 */
.L_x_134:
[----:B-1----:R1:W2:Y:S02]  /*9850*/  SYNCS.PHASECHK.TRANS64.TRYWAIT P0, [R0+URZ+0x20], R3 ;  /* 0x00002003000075a7 */ /* 0x0022a400080011ff */
[----:B--2---:R-:W-:Y:S05]  /*9860*/  @!P0 NANOSLEEP.SYNCS 0x989680 ;  /* 0x009896800000895d */ /* 0x004fea0003900000 */
[----:B------:R-:W2:Y:S02]  /*9870*/  @!P0 SYNCS.PHASECHK.TRANS64 P0, [R0+URZ+0x20], R3 ;  /* 0x00002003000085a7 */ /* 0x000ea400080010ff */
[----:B--2---:R-:W-:Y:S05]  /*9880*/  @!P0 BRA `(.L_x_134) ;  /* 0xfffffffc00f08947 */ /* 0x004fea000383ffff */
[----:B------:R-:W-:Y:S05]  /*9890*/  BRA `(.L_x_33) ;  /* 0xffffff8400987947 */ /* 0x000fea000383ffff */
.L_x_39:
[----:B-1----:R1:W2:Y:S02]  /*98a0*/  SYNCS.PHASECHK.TRANS64.TRYWAIT P0, [R3+URZ+0x90], R0 ;  /* 0x00009000030075a7 */ /* 0x0022a400080011ff */
[----:B--2---:R-:W-:Y:S05]  /*98b0*/  @!P0 NANOSLEEP.SYNCS 0x989680 ;  /* 0x009896800000895d */ /* 0x004fea0003900000 */
[----:B------:R-:W2:Y:S02]  /*98c0*/  @!P0 SYNCS.PHASECHK.TRANS64 P0, [R3+URZ+0x90], R0 ;  /* 0x00009000030085a7 */ /* 0x000ea400080010ff */
[----:B--2---:R-:W-:Y:S05]  /*98d0*/  @!P0 BRA `(.L_x_39) ;  /* 0xfffffffc00f08947 */ /* 0x004fea000383ffff */
[----:B------:R-:W-:Y:S05]  /*98e0*/  BRA `(.L_x_135) ;  /* 0xffffff8800407947 */ /* 0x000fea000383ffff */
.L_x_43:
[----:B------:R-:W-:-:S07]  /*98f0*/  MOV R0, UR4 ;  /* 0x0000000400007c02 */ /* 0x000fce0008000f00 */
.L_x_136:
[----:B-1----:R1:W2:Y:S02]  /*9900*/  SYNCS.PHASECHK.TRANS64.TRYWAIT P0, [R0+URZ], R2 ;  /* 0x00000002000075a7 */ /* 0x0022a400080011ff */
[----:B--2---:R-:W-:Y:S05]  /*9910*/  @!P0 NANOSLEEP.SYNCS 0x989680 ;  /* 0x009896800000895d */ /* 0x004fea0003900000 */
[----:B------:R-:W2:Y:S02]  /*9920*/  @!P0 SYNCS.PHASECHK.TRANS64 P0, [R0+URZ], R2 ;  /* 0x00000002000085a7 */ /* 0x000ea400080010ff */
[----:B--2---:R-:W-:Y:S05]  /*9930*/  @!P0 BRA `(.L_x_136) ;  /* 0xfffffffc00f08947 */ /* 0x004fea000383ffff */
[----:B------:R-:W-:Y:S05]  /*9940*/  BRA `(.L_x_137) ;  /* 0xffffff8c00ec7947 */ /* 0x000fea000383ffff */
.L_x_44:
[----:B------:R-:W-:-:S07]  /*9950*/  MOV R0, UR5 ;  /* 0x0000000500007c02 */ /* 0x000fce0008000f00 */
.L_x_138:
[----:B-1----:R1:W2:Y:S02]  /*9960*/  SYNCS.PHASECHK.TRANS64.TRYWAIT P0, [R0+URZ], R3 ;  /* 0x00000003000075a7 */ /* 0x0022a400080011ff */
[----:B--2---:R-:W-:Y:S05]  /*9970*/  @!P0 NANOSLEEP.SYNCS 0x989680 ;  /* 0x009896800000895d */ /* 0x004fea0003900000 */
[----:B------:R-:W2:Y:S02]  /*9980*/  @!P0 SYNCS.PHASECHK.TRANS64 P0, [R0+URZ], R3 ;  /* 0x00000003000085a7 */ /* 0x000ea400080010ff */
[----:B--2---:R-:W-:Y:S05]  /*9990*/  @!P0 BRA `(.L_x_138) ;  /* 0xfffffffc00f08947 */ /* 0x004fea000383ffff */
[----:B------:R-:W-:Y:S05]  /*99a0*/  BRA `(.L_x_139) ;  /* 0xffffff8c00f87947 */ /* 0x000fea000383ffff */
.L_x_45:
[----:B------:R-:W-:-:S07]  /*99b0*/  MOV R0, UR5 ;  /* 0x0000000500007c02 */ /* 0x000fce0008000f00 */
.L_x_140:
[----:B-1----:R1:W2:Y:S02]  /*99c0*/  SYNCS.PHASECHK.TRANS64.TRYWAIT P0, [R0+URZ], R3 ;  /* 0x00000003000075a7 */ /* 0x0022a400080011ff */
[----:B--2---:R-:W-:Y:S05]  /*99d0*/  @!P0 NANOSLEEP.SYNCS 0x989680 ;  /* 0x009896800000895d */ /* 0x004fea0003900000 */
[----:B------:R-:W2:Y:S02]  /*99e0*/  @!P0 SYNCS.PHASECHK.TRANS64 P0, [R0+URZ], R3 ;  /* 0x00000003000085a7 */ /* 0x000ea400080010ff */
[----:B--2---:R-:W-:Y:S05]  /*99f0*/  @!P0 BRA `(.L_x_140) ;  /* 0xfffffffc00f08947 */ /* 0x004fea000383ffff */
[----:B------:R-:W-:Y:S05]  /*9a00*/  BRA `(.L_x_141) ;  /* 0xffffff9000047947 */ /* 0x000fea000383ffff */
.L_x_48:
[----:B--2---:R2:W3:Y:S02]  /*9a10*/  SYNCS.PHASECHK.TRANS64.TRYWAIT P0, [R2+URZ+0xf0], R4 ;  /* 0x0000f004020075a7 */ /* 0x0044e400080011ff */
[----:B---3--:R-:W-:Y:S05]  /*9a20*/  @!P0 NANOSLEEP.SYNCS 0x989680 ;  /* 0x009896800000895d */ /* 0x008fea0003900000 */
[----:B------:R-:W3:Y:S02]  /*9a30*/  @!P0 SYNCS.PHASECHK.TRANS64 P0, [R2+URZ+0xf0], R4 ;  /* 0x0000f004020085a7 */ /* 0x000ee400080010ff */
[----:B---3--:R-:W-:Y:S05]  /*9a40*/  @!P0 BRA `(.L_x_48) ;  /* 0xfffffffc00f08947 */ /* 0x008fea000383ffff */
[----:B------:R-:W-:Y:S05]  /*9a50*/  BRA `(.L_x_142) ;  /* 0xffffff9000607947 */ /* 0x000fea000383ffff */
.L_x_49:
[----:B------:R-:W-:-:S07]  /*9a60*/  MOV R2, UR4 ;  /* 0x0000000400027c02 */ /* 0x000fce0008000f00 */
.L_x_143:
[----:B--2---:R2:W3:Y:S02]  /*9a70*/  SYNCS.PHASECHK.TRANS64.TRYWAIT P0, [R2+URZ+0xa0], R5 ;  /* 0x0000a005020075a7 */ /* 0x0044e400080011ff */
[----:B---3--:R-:W-:Y:S05]  /*9a80*/  @!P0 NANOSLEEP.SYNCS 0x989680 ;  /* 0x009896800000895d */ /* 0x008fea0003900000 */
[----:B------:R-:W3:Y:S02]  /*9a90*/  @!P0 SYNCS.PHASECHK.TRANS64 P0, [R2+URZ+0xa0], R5 ;  /* 0x0000a005020085a7 */ /* 0x000ee400080010ff */
[----:B---3--:R-:W-:Y:S05]  /*9aa0*/  @!P0 BRA `(.L_x_143) ;  /* 0xfffffffc00f08947 */ /* 0x008fea000383ffff */
[----:B------:R-:W-:Y:S05]  /*9ab0*/  BRA `(.L_x_144) ;  /* 0xffffff9000707947 */ /* 0x000fea000383ffff */
.L_x_50:
[----:B--2---:R2:W3:Y:S02]  /*9ac0*/  SYNCS.PHASECHK.TRANS64.TRYWAIT P1, [R2+URZ+0x90], R4 ;  /* 0x00009004020075a7 */ /* 0x0044e400080211ff */
[----:B---3--:R-:W-:Y:S05]  /*9ad0*/  @!P1 NANOSLEEP.SYNCS 0x989680 ;  /* 0x009896800000995d */ /* 0x008fea0003900000 */
[----:B------:R-:W3:Y:S02]  /*9ae0*/  @!P1 SYNCS.PHASECHK.TRANS64 P1, [R2+URZ+0x90], R4 ;  /* 0x00009004020095a7 */ /* 0x000ee400080210ff */
[----:B---3--:R-:W-:Y:S05]  /*9af0*/  @!P1 BRA `(.L_x_50) ;  /* 0xfffffffc00f09947 */ /* 0x008fea000383ffff */
[----:B------:R-:W-:Y:S05]  /*9b00*/  BRA `(.L_x_145) ;  /* 0xffffff9000a07947 */ /* 0x000fea000383ffff */
.L_x_53:
[----:B------:R-:W-:-:S07]  /*9b10*/  MOV R0, UR4 ;  /* 0x0000000400007c02 */ /* 0x000fce0008000f00 */
.L_x_146:
[----:B--2---:R2:W3:Y:S02]  /*9b20*/  SYNCS.PHASECHK.TRANS64.TRYWAIT P0, [R0+URZ+0xa0], R2 ;  /* 0x0000a002000075a7 */ /* 0x0044e400080011ff */
[----:B---3--:R-:W-:Y:S05]  /*9b30*/  @!P0 NANOSLEEP.SYNCS 0x989680 ;  /* 0x009896800000895d */ /* 0x008fea0003900000 */
[----:B------:R-:W3:Y:S02]  /*9b40*/  @!P0 SYNCS.PHASECHK.TRANS64 P0, [R0+URZ+0xa0], R2 ;  /* 0x0000a002000085a7 */ /* 0x000ee400080010ff */
[----:B---3--:R-:W-:Y:S05]  /*9b50*/  @!P0 BRA `(.L_x_146) ;  /* 0xfffffffc00f08947 */ /* 0x008fea000383ffff */
[----:B------:R-:W-:Y:S05]  /*9b60*/  BRA `(.L_x_52) ;  /* 0xffffff9000f47947 */ /* 0x000fea000383ffff */
.L_x_60:
[----:B-1----:R1:W2:Y:S02]  /*9b70*/  SYNCS.PHASECHK.TRANS64.TRYWAIT P1, [R0+URZ+0x90], R2 ;  /* 0x00009002000075a7 */ /* 0x0022a400080211ff */
[----:B--2---:R-:W-:Y:S05]  /*9b80*/  @!P1 NANOSLEEP.SYNCS 0x989680 ;  /* 0x009896800000995d */ /* 0x004fea0003900000 */
[----:B------:R-:W2:Y:S02]  /*9b90*/  @!P1 SYNCS.PHASECHK.TRANS64 P1, [R0+URZ+0x90], R2 ;  /* 0x00009002000095a7 */ /* 0x000ea400080210ff */
[----:B--2---:R-:W-:Y:S05]  /*9ba0*/  @!P1 BRA `(.L_x_60) ;  /* 0xfffffffc00f09947 */ /* 0x004fea000383ffff */
[----:B------:R-:W-:Y:S05]  /*9bb0*/  BRA `(.L_x_147) ;  /* 0xffffff9800507947 */ /* 0x000fea000383ffff */
.L_x_61:
[----:B------:R-:W-:-:S07]  /*9bc0*/  MOV R2, UR19 ;  /* 0x0000001300027c02 */ /* 0x000fce0008000f00 */
.L_x_148:
[----:B-1----:R1:W2:Y:S02]  /*9bd0*/  SYNCS.PHASECHK.TRANS64.TRYWAIT P0, [R2+URZ+0xd0], R0 ;  /* 0x0000d000020075a7 */ /* 0x0022a400080011ff */
[----:B--2---:R-:W-:Y:S05]  /*9be0*/  @!P0 NANOSLEEP.SYNCS 0x989680 ;  /* 0x009896800000895d */ /* 0x004fea0003900000 */
[----:B------:R-:W2:Y:S02]  /*9bf0*/  @!P0 SYNCS.PHASECHK.TRANS64 P0, [R2+URZ+0xd0], R0 ;  /* 0x0000d000020085a7 */ /* 0x000ea400080010ff */
[----:B--2---:R-:W-:Y:S05]  /*9c00*/  @!P0 BRA `(.L_x_148) ;  /* 0xfffffffc00f08947 */ /* 0x004fea000383ffff */
[----:B------:R-:W-:Y:S05]  /*9c10*/  BRA `(.L_x_149) ;  /* 0xffffff9800847947 */ /* 0x000fea000383ffff */
.L_x_64:
[----:B------:R-:W-:Y:S07]  /*9c20*/  MOV R0, UR6 ;  /* 0x0000000600007c02 */ /* 0x000fee0008000f00 */
.L_x_150:
[----:B-1----:R1:W2:Y:S02]  /*9c30*/  SYNCS.PHASECHK.TRANS64.TRYWAIT P0, [R0+URZ], R2 ;  /* 0x00000002000075a7 */ /* 0x0022a400080011ff */
[----:B--2---:R-:W-:Y:S05]  /*9c40*/  @!P0 NANOSLEEP.SYNCS 0x989680 ;  /* 0x009896800000895d */ /* 0x004fea0003900000 */
[----:B------:R-:W2:Y:S02]  /*9c50*/  @!P0 SYNCS.PHASECHK.TRANS64 P0, [R0+URZ], R2 ;  /* 0x00000002000085a7 */ /* 0x000ea400080010ff */
[----:B--2---:R-:W-:Y:S05]  /*9c60*/  @!P0 BRA `(.L_x_150) ;  /* 0xfffffffc00f08947 */ /* 0x004fea000383ffff */
[----:B------:R-:W-:Y:S05]  /*9c70*/  BRA `(.L_x_63) ;  /* 0xffffff9800bc7947 */ /* 0x000fea000383ffff */
.L_x_67:
[----:B------:R-:W-:-:S07]  /*9c80*/  MOV R0, UR4 ;  /* 0x0000000400007c02 */ /* 0x000fce0008000f00 */
.L_x_151:
[----:B--2---:R2:W4:Y:S02]  /*9c90*/  SYNCS.PHASECHK.TRANS64.TRYWAIT P0, [R0+URZ], R2 ;  /* 0x00000002000075a7 */ /* 0x00452400080011ff */
[----:B----4-:R-:W-:Y:S05]  /*9ca0*/  @!P0 NANOSLEEP.SYNCS 0x989680 ;  /* 0x009896800000895d */ /* 0x010fea0003900000 */
[----:B------:R-:W4:Y:S02]  /*9cb0*/  @!P0 SYNCS.PHASECHK.TRANS64 P0, [R0+URZ], R2 ;  /* 0x00000002000085a7 */ /* 0x000f2400080010ff */
[----:B----4-:R-:W-:Y:S05]  /*9cc0*/  @!P0 BRA `(.L_x_151) ;  /* 0xfffffffc00f08947 */ /* 0x010fea000383ffff */
[----:B------:R-:W-:Y:S05]  /*9cd0*/  BRA `(.L_x_152) ;  /* 0xffffff9c005c7947 */ /* 0x000fea000383ffff */
.L_x_68:
[----:B------:R-:W-:-:S07]  /*9ce0*/  MOV R0, UR5 ;  /* 0x0000000500007c02 */ /* 0x000fce0008000f00 */
.L_x_153:
[----:B-1----:R1:W2:Y:S02]  /*9cf0*/  SYNCS.PHASECHK.TRANS64.TRYWAIT P0, [R0+URZ], R3 ;  /* 0x00000003000075a7 */ /* 0x0022a400080011ff */
[----:B--2---:R-:W-:Y:S05]  /*9d00*/  @!P0 NANOSLEEP.SYNCS 0x989680 ;  /* 0x009896800000895d */ /* 0x004fea0003900000 */
[----:B------:R-:W2:Y:S02]  /*9d10*/  @!P0 SYNCS.PHASECHK.TRANS64 P0, [R0+URZ], R3 ;  /* 0x00000003000085a7 */ /* 0x000ea400080010ff */
[----:B--2---:R-:W-:Y:S05]  /*9d20*/  @!P0 BRA `(.L_x_153) ;  /* 0xfffffffc00f08947 */ /* 0x004fea000383ffff */
[----:B------:R-:W-:Y:S05]  /*9d30*/  BRA `(.L_x_154) ;  /* 0xffffff9c00687947 */ /* 0x000fea000383ffff */
.L_x_69:
[----:B------:R-:W-:-:S07]  /*9d40*/  MOV R0, UR5 ;  /* 0x0000000500007c02 */ /* 0x000fce0008000f00 */
.L_x_155:
[----:B-1----:R1:W2:Y:S02]  /*9d50*/  SYNCS.PHASECHK.TRANS64.TRYWAIT P0, [R0+URZ], R3 ;  /* 0x00000003000075a7 */ /* 0x0022a400080011ff */
[----:B--2---:R-:W-:Y:S05]  /*9d60*/  @!P0 NANOSLEEP.SYNCS 0x989680 ;  /* 0x009896800000895d */ /* 0x004fea0003900000 */
[----:B------:R-:W2:Y:S02]  /*9d70*/  @!P0 SYNCS.PHASECHK.TRANS64 P0, [R0+URZ], R3 ;  /* 0x00000003000085a7 */ /* 0x000ea400080010ff */
[----:B--2---:R-:W-:Y:S05]  /*9d80*/  @!P0 BRA `(.L_x_155) ;  /* 0xfffffffc00f08947 */ /* 0x004fea000383ffff */
[----:B------:R-:W-:Y:S05]  /*9d90*/  BRA `(.L_x_156) ;  /* 0xffffff9c00747947 */ /* 0x000fea000383ffff */
.L_x_70:
[----:B-1----:R-:W-:-:S07]  /*9da0*/  MOV R0, UR4 ;  /* 0x0000000400007c02 */ /* 0x002fce0008000f00 */
.L_x_157:
[----:B-1----:R1:W2:Y:S02]  /*9db0*/  SYNCS.PHASECHK.TRANS64.TRYWAIT P0, [R0+URZ], R2 ;  /* 0x00000002000075a7 */ /* 0x0022a400080011ff */
[----:B--2---:R-:W-:Y:S05]  /*9dc0*/  @!P0 NANOSLEEP.SYNCS 0x989680 ;  /* 0x009896800000895d */ /* 0x004fea0003900000 */
[----:B------:R-:W2:Y:S02]  /*9dd0*/  @!P0 SYNCS.PHASECHK.TRANS64 P0, [R0+URZ], R2 ;  /* 0x00000002000085a7 */ /* 0x000ea400080010ff */
[----:B--2---:R-:W-:Y:S05]  /*9de0*/  @!P0 BRA `(.L_x_157) ;  /* 0xfffffffc00f08947 */ /* 0x004fea000383ffff */
[----:B------:R-:W-:Y:S05]  /*9df0*/  BRA `(.L_x_158) ;  /* 0xffffff9c00807947 */ /* 0x000fea000383ffff */
.L_x_75:
[----:B---3--:R3:W4:Y:S02]  /*9e00*/  SYNCS.PHASECHK.TRANS64.TRYWAIT P0, [R12+URZ+0x90], R0 ;  /* 0x000090000c0075a7 */ /* 0x00872400080011ff */
[----:B----4-:R-:W-:Y:S05]  /*9e10*/  @!P0 NANOSLEEP.SYNCS 0x989680 ;  /* 0x009896800000895d */ /* 0x010fea0003900000 */
[----:B------:R-:W4:Y:S02]  /*9e20*/  @!P0 SYNCS.PHASECHK.TRANS64 P0, [R12+URZ+0x90], R0 ;  /* 0x000090000c0085a7 */ /* 0x000f2400080010ff */
[----:B----4-:R-:W-:Y:S05]  /*9e30*/  @!P0 BRA `(.L_x_75) ;  /* 0xfffffffc00f08947 */ /* 0x010fea000383ffff */
[----:B------:R-:W-:Y:S05]  /*9e40*/  BRA `(.L_x_159) ;  /* 0xffffffa000a07947 */ /* 0x000fea000383ffff */
.L_x_78:
[----:B-1----:R-:W-:Y:S07]  /*9e50*/  MOV R0, UR21 ;  /* 0x0000001500007c02 */ /* 0x002fee0008000f00 */
.L_x_160:
[----:B-1----:R1:W3:Y:S02]  /*9e60*/  SYNCS.PHASECHK.TRANS64.TRYWAIT P2, [R0+URZ+0x88], R6 ;  /* 0x00008806000075a7 */ /* 0x0022e400080411ff */
[----:B---3--:R-:W-:Y:S05]  /*9e70*/  @!P2 NANOSLEEP.SYNCS 0x989680 ;  /* 0x009896800000a95d */ /* 0x008fea0003900000 */
[----:B------:R-:W3:Y:S02]  /*9e80*/  @!P2 SYNCS.PHASECHK.TRANS64 P2, [R0+URZ+0x88], R6 ;  /* 0x000088060000a5a7 */ /* 0x000ee400080410ff */
[----:B---3--:R-:W-:Y:S05]  /*9e90*/  @!P2 BRA `(.L_x_160) ;  /* 0xfffffffc00f0a947 */ /* 0x008fea000383ffff */
[----:B------:R-:W-:Y:S05]  /*9ea0*/  BRA `(.L_x_77) ;  /* 0xffffffa800087947 */ /* 0x000fea000383ffff */
.L_x_81:
[----:B------:R-:W-:Y:S07]  /*9eb0*/  MOV R0, UR21 ;  /* 0x0000001500007c02 */ /* 0x000fee0008000f00 */
.L_x_161:
[----:B-1----:R1:W3:Y:S02]  /*9ec0*/  SYNCS.PHASECHK.TRANS64.TRYWAIT P0, [R0+URZ+0x60], R9 ;  /* 0x00006009000075a7 */ /* 0x0022e400080011ff */
[----:B---3--:R-:W-:Y:S05]  /*9ed0*/  @!P0 NANOSLEEP.SYNCS 0x989680 ;  /* 0x009896800000895d */ /* 0x008fea0003900000 */
[----:B------:R-:W3:Y:S02]  /*9ee0*/  @!P0 SYNCS.PHASECHK.TRANS64 P0, [R0+URZ+0x60], R9 ;  /* 0x00006009000085a7 */ /* 0x000ee400080010ff */
[----:B---3--:R-:W-:Y:S05]  /*9ef0*/  @!P0 BRA `(.L_x_161) ;  /* 0xfffffffc00f08947 */ /* 0x008fea000383ffff */
[----:B------:R-:W-:Y:S05]  /*9f00*/  BRA `(.L_x_162) ;  /* 0xffffffa800647947 */ /* 0x000fea000383ffff */
.L_x_82:
[----:B------:R-:W-:Y:S07]  /*9f10*/  MOV R0, UR21 ;  /* 0x0000001500007c02 */ /* 0x000fee0008000f00 */
.L_x_163:
[----:B-1----:R1:W3:Y:S02]  /*9f20*/  SYNCS.PHASECHK.TRANS64.TRYWAIT P0, [R0+URZ+0x68], R9 ;  /* 0x00006809000075a7 */ /* 0x0022e400080011ff */
[----:B---3--:R-:W-:Y:S05]  /*9f30*/  @!P0 NANOSLEEP.SYNCS 0x989680 ;  /* 0x009896800000895d */ /* 0x008fea0003900000 */
[----:B------:R-:W3:Y:S02]  /*9f40*/  @!P0 SYNCS.PHASECHK.TRANS64 P0, [R0+URZ+0x68], R9 ;  /* 0x00006809000085a7 */ /* 0x000ee400080010ff */
[----:B---3--:R-:W-:Y:S05]  /*9f50*/  @!P0 BRA `(.L_x_163) ;  /* 0xfffffffc00f08947 */ /* 0x008fea000383ffff */
[----:B------:R-:W-:Y:S05]  /*9f60*/  BRA `(.L_x_164) ;  /* 0xffffffa800a07947 */ /* 0x000fea000383ffff */
.L_x_83:
[----:B------:R-:W-:Y:S07]  /*9f70*/  MOV R0, UR21 ;  /* 0x0000001500007c02 */ /* 0x000fee0008000f00 */
.L_x_165:
[----:B-1----:R1:W3:Y:S02]  /*9f80*/  SYNCS.PHASECHK.TRANS64.TRYWAIT P0, [R0+URZ+0x70], R9 ;  /* 0x00007009000075a7 */ /* 0x0022e400080011ff */
[----:B---3--:R-:W-:Y:S05]  /*9f90*/  @!P0 NANOSLEEP.SYNCS 0x989680 ;  /* 0x009896800000895d */ /* 0x008fea0003900000 */
[----:B------:R-:W3:Y:S02]  /*9fa0*/  @!P0 SYNCS.PHASECHK.TRANS64 P0, [R0+URZ+0x70], R9 ;  /* 0x00007009000085a7 */ /* 0x000ee400080010ff */
[----:B---3--:R-:W-:Y:S05]  /*9fb0*/  @!P0 BRA `(.L_x_165) ;  /* 0xfffffffc00f08947 */ /* 0x008fea000383ffff */
[----:B------:R-:W-:Y:S05]  /*9fc0*/  BRA `(.L_x_166) ;  /* 0xffffffa800e87947 */ /* 0x000fea000383ffff */
.L_x_84:
[----:B------:R-:W-:Y:S07]  /*9fd0*/  MOV R0, UR21 ;  /* 0x0000001500007c02 */ /* 0x000fee0008000f00 */
.L_x_167:
[----:B-1----:R1:W3:Y:S02]  /*9fe0*/  SYNCS.PHASECHK.TRANS64.TRYWAIT P0, [R0+URZ+0x78], R9 ;  /* 0x00007809000075a7 */ /* 0x0022e400080011ff */
[----:B---3--:R-:W-:Y:S05]  /*9ff0*/  @!P0 NANOSLEEP.SYNCS 0x989680 ;  /* 0x009896800000895d */ /* 0x008fea0003900000 */
[----:B------:R-:W3:Y:S02]  /*a000*/  @!P0 SYNCS.PHASECHK.TRANS64 P0, [R0+URZ+0x78], R9 ;  /* 0x00007809000085a7 */ /* 0x000ee400080010ff */
[----:B---3--:R-:W-:Y:S05]  /*a010*/  @!P0 BRA `(.L_x_167) ;  /* 0xfffffffc00f08947 */ /* 0x008fea000383ffff */
[----:B------:R-:W-:Y:S05]  /*a020*/  BRA `(.L_x_168) ;  /* 0xffffffac002c7947 */ /* 0x000fea000383ffff */
.L_x_86:
[----:B------:R-:W-:-:S07]  /*a030*/  MOV R0, UR21 ;  /* 0x0000001500007c02 */ /* 0x000fce0008000f00 */
.L_x_169:
[----:B-1----:R1:W4:Y:S02]  /*a040*/  SYNCS.PHASECHK.TRANS64.TRYWAIT P0, [R0+URZ+0x60], R2 ;  /* 0x00006002000075a7 */ /* 0x00232400080011ff */
[----:B----4-:R-:W-:Y:S05]  /*a050*/  @!P0 NANOSLEEP.SYNCS 0x989680 ;  /* 0x009896800000895d */ /* 0x010fea0003900000 */
[----:B------:R-:W4:Y:S02]  /*a060*/  @!P0 SYNCS.PHASECHK.TRANS64 P0, [R0+URZ+0x60], R2 ;  /* 0x00006002000085a7 */ /* 0x000f2400080010ff */
[----:B----4-:R-:W-:Y:S05]  /*a070*/  @!P0 BRA `(.L_x_169) ;  /* 0xfffffffc00f08947 */ /* 0x010fea000383ffff */
[----:B------:R-:W-:Y:S05]  /*a080*/  BRA `(.L_x_170) ;  /* 0xffffffac00a47947 */ /* 0x000fea000383ffff */
.L_x_87:
[----:B-1----:R-:W-:-:S07]  /*a090*/  MOV R0, UR21 ;  /* 0x0000001500007c02 */ /* 0x002fce0008000f00 */
.L_x_171:
[----:B-1----:R1:W4:Y:S02]  /*a0a0*/  SYNCS.PHASECHK.TRANS64.TRYWAIT P0, [R0+URZ+0x68], R2 ;  /* 0x00006802000075a7 */ /* 0x00232400080011ff */
[----:B----4-:R-:W-:Y:S05]  /*a0b0*/  @!P0 NANOSLEEP.SYNCS 0x989680 ;  /* 0x009896800000895d */ /* 0x010fea0003900000 */
[----:B------:R-:W4:Y:S02]  /*a0c0*/  @!P0 SYNCS.PHASECHK.TRANS64 P0, [R0+URZ+0x68], R2 ;  /* 0x00006802000085a7 */ /* 0x000f2400080010ff */
[----:B----4-:R-:W-:Y:S05]  /*a0d0*/  @!P0 BRA `(.L_x_171) ;  /* 0xfffffffc00f08947 */ /* 0x010fea000383ffff */
[----:B------:R-:W-:Y:S05]  /*a0e0*/  BRA `(.L_x_172) ;  /* 0xffffffac00947947 */ /* 0x000fea000383ffff */
.L_x_88:
[----:B-1----:R-:W-:-:S07]  /*a0f0*/  MOV R0, UR21 ;  /* 0x0000001500007c02 */ /* 0x002fce0008000f00 */
.L_x_173:
[----:B-1----:R1:W4:Y:S02]  /*a100*/  SYNCS.PHASECHK.TRANS64.TRYWAIT P0, [R0+URZ+0x70], R2 ;  /* 0x00007002000075a7 */ /* 0x00232400080011ff */
[----:B----4-:R-:W-:Y:S05]  /*a110*/  @!P0 NANOSLEEP.SYNCS 0x989680 ;  /* 0x009896800000895d */ /* 0x010fea0003900000 */
[----:B------:R-:W4:Y:S02]  /*a120*/  @!P0 SYNCS.PHASECHK.TRANS64 P0, [R0+URZ+0x70], R2 ;  /* 0x00007002000085a7 */ /* 0x000f2400080010ff */
[----:B----4-:R-:W-:Y:S05]  /*a130*/  @!P0 BRA `(.L_x_173) ;  /* 0xfffffffc00f08947 */ /* 0x010fea000383ffff */
[----:B------:R-:W-:Y:S05]  /*a140*/  BRA `(.L_x_174) ;  /* 0xffffffac00847947 */ /* 0x000fea000383ffff */
.L_x_90:
[----:B-1----:R1:W2:Y:S02]  /*a150*/  SYNCS.PHASECHK.TRANS64.TRYWAIT P0, [R3+URZ+0x90], R0 ;  /* 0x00009000030075a7 */ /* 0x0022a400080011ff */
[----:B--2---:R-:W-:Y:S05]  /*a160*/  @!P0 NANOSLEEP.SYNCS 0x989680 ;  /* 0x009896800000895d */ /* 0x004fea0003900000 */
[----:B------:R-:W2:Y:S02]  /*a170*/  @!P0 SYNCS.PHASECHK.TRANS64 P0, [R3+URZ+0x90], R0 ;  /* 0x00009000030085a7 */ /* 0x000ea400080010ff */
[----:B--2---:R-:W-:Y:S05]  /*a180*/  @!P0 BRA `(.L_x_90) ;  /* 0xfffffffc00f08947 */ /* 0x004fea000383ffff */
[----:B------:R-:W-:Y:S05]  /*a190*/  BRA `(.L_x_175) ;  /* 0xffffffb000507947 */ /* 0x000fea000383ffff */
.L_x_101:
[----:B-1----:R1:W2:Y:S02]  /*a1a0*/  SYNCS.PHASECHK.TRANS64.TRYWAIT P1, [R2+URZ+0x40], R0 ;  /* 0x00004000020075a7 */ /* 0x0022a400080211ff */
[----:B--2---:R-:W-:Y:S05]  /*a1b0*/  @!P1 NANOSLEEP.SYNCS 0x989680 ;  /* 0x009896800000995d */ /* 0x004fea0003900000 */
[----:B------:R-:W2:Y:S02]  /*a1c0*/  @!P1 SYNCS.PHASECHK.TRANS64 P1, [R2+URZ+0x40], R0 ;  /* 0x00004000020095a7 */ /* 0x000ea400080210ff */
[----:B--2---:R-:W-:Y:S05]  /*a1d0*/  @!P1 BRA `(.L_x_101) ;  /* 0xfffffffc00f09947 */ /* 0x004fea000383ffff */
[----:B------:R-:W-:Y:S05]  /*a1e0*/  BRA `(.L_x_100) ;  /* 0xffffffbc00c47947 */ /* 0x000fea000383ffff */
.L_x_103:
[----:B-1----:R1:W2:Y:S02]  /*a1f0*/  SYNCS.PHASECHK.TRANS64.TRYWAIT P0, [R52+URZ+0xb0], R3 ;  /* 0x0000b003340075a7 */ /* 0x0022a400080011ff */
[----:B--2---:R-:W-:Y:S05]  /*a200*/  @!P0 NANOSLEEP.SYNCS 0x989680 ;  /* 0x009896800000895d */ /* 0x004fea0003900000 */
[----:B------:R-:W2:Y:S02]  /*a210*/  @!P0 SYNCS.PHASECHK.TRANS64 P0, [R52+URZ+0xb0], R3 ;  /* 0x0000b003340085a7 */ /* 0x000ea400080010ff */
[----:B--2---:R-:W-:Y:S05]  /*a220*/  @!P0 BRA `(.L_x_103) ;  /* 0xfffffffc00f08947 */ /* 0x004fea000383ffff */
[----:B------:R-:W-:Y:S05]  /*a230*/  BRA `(.L_x_102) ;  /* 0xffffffc000187947 */ /* 0x000fea000383ffff */
.L_x_111:
[----:B--2---:R2:W3:Y:S02]  /*a240*/  SYNCS.PHASECHK.TRANS64.TRYWAIT P0, [R0+URZ+0x40], R2 ;  /* 0x00004002000075a7 */ /* 0x0044e400080011ff */
[----:B---3--:R-:W-:Y:S05]  /*a250*/  @!P0 NANOSLEEP.SYNCS 0x989680 ;  /* 0x009896800000895d */ /* 0x008fea0003900000 */
[----:B------:R-:W3:Y:S02]  /*a260*/  @!P0 SYNCS.PHASECHK.TRANS64 P0, [R0+URZ+0x40], R2 ;  /* 0x00004002000085a7 */ /* 0x000ee400080010ff */
[----:B---3--:R-:W-:Y:S05]  /*a270*/  @!P0 BRA `(.L_x_111) ;  /* 0xfffffffc00f08947 */ /* 0x008fea000383ffff */
[----:B------:R-:W-:Y:S05]  /*a280*/  BRA `(.L_x_110) ;  /* 0xffffffcc000c7947 */ /* 0x000fea000383ffff */
.L_x_119:
[----:B--2---:R2:W3:Y:S02]  /*a290*/  SYNCS.PHASECHK.TRANS64.TRYWAIT P0, [R0+URZ+0x40], R4 ;  /* 0x00004004000075a7 */ /* 0x0044e400080011ff */
[----:B---3--:R-:W-:Y:S05]  /*a2a0*/  @!P0 NANOSLEEP.SYNCS 0x989680 ;  /* 0x009896800000895d */ /* 0x008fea0003900000 */
[----:B------:R-:W3:Y:S02]  /*a2b0*/  @!P0 SYNCS.PHASECHK.TRANS64 P0, [R0+URZ+0x40], R4 ;  /* 0x00004004000085a7 */ /* 0x000ee400080010ff */
[----:B---3--:R-:W-:Y:S05]  /*a2c0*/  @!P0 BRA `(.L_x_119) ;  /* 0xfffffffc00f08947 */ /* 0x008fea000383ffff */
[----:B------:R-:W-:Y:S05]  /*a2d0*/  BRA `(.L_x_118) ;  /* 0xffffffd800487947 */ /* 0x000fea000383ffff */
.L_x_127:
[----:B--2---:R2:W3:Y:S02]  /*a2e0*/  SYNCS.PHASECHK.TRANS64.TRYWAIT P0, [R0+URZ+0x40], R2 ;  /* 0x00004002000075a7 */ /* 0x0044e400080011ff */
[----:B---3--:R-:W-:Y:S05]  /*a2f0*/  @!P0 NANOSLEEP.SYNCS 0x989680 ;  /* 0x009896800000895d */ /* 0x008fea0003900000 */
[----:B------:R-:W3:Y:S02]  /*a300*/  @!P0 SYNCS.PHASECHK.TRANS64 P0, [R0+URZ+0x40], R2 ;  /* 0x00004002000085a7 */ /* 0x000ee400080010ff */
[----:B---3--:R-:W-:Y:S05]  /*a310*/  @!P0 BRA `(.L_x_127) ;  /* 0xfffffffc00f08947 */ /* 0x008fea000383ffff */
[----:B------:R-:W-:Y:S05]  /*a320*/  BRA `(.L_x_126) ;  /* 0xffffffe400947947 */ /* 0x000fea000383ffff */
        .weak           $__internal_0_$__cuda_sm10x_tcgen05_guardrail_trap_col_being_dealloced_not_returned_by_alloc
        .type           $__internal_0_$__cuda_sm10x_tcgen05_guardrail_trap_col_being_dealloced_not_returned_by_alloc,@function
        .size           $__internal_0_$__cuda_sm10x_tcgen05_guardrail_trap_col_being_dealloced_not_returned_by_alloc,($__internal_1_$__cuda_sm10x_tcgen05_guardrail_trap_phase_invalid_during_alloc - $__internal_0_$__cuda_sm10x_tcgen05_guardrail_trap_col_being_dealloced_not_returned_by_alloc)
$__internal_0_$__cuda_sm10x_tcgen05_guardrail_trap_col_being_dealloced_not_returned_by_alloc:
[----:B------:R-:W-:Y:S05]  /*a330*/  BPT.TRAP 0x1 ;  /* 0x000000040000795c */ /* 0x000fea0000300000 */
[----:B------:R-:W-:-:S04]  /*a340*/  HFMA2 R3, -RZ, RZ, 0, 0 ;  /* 0x00000000ff037431 */ /* 0x000fc800000001ff */
[----:B------:R-:W-:Y:S05]  /*a350*/  RET.REL.NODEC R2 `(_ZN7cutlass13device_kernelINS_4gemm6kernel13GemmUniversalIN4cute5tupleIJiiiiEEENS1_10collective13CollectiveMmaINS1_35MainloopSm100TmaUmmaWarpSpecializedILi4ELi2ELi4ENS5_IJNS4_1CILi2EEESB_NSA_ILi1EEEEEEEENS5_IJNSA_ILi64EEENSA_ILi256EEENSA_ILi32EEEEEEaNS5_IJlSC_lEEEaSJ_NS4_8TiledMMAINS4_8MMA_AtomIJNS4_15SM100_MMA_S8_SSIaaiLi64ELi256ELNS4_4UMMA5MajorE0ELSO_0ELNSN_8SaturateE0EEEEEENS4_6LayoutINS5_IJSC_SC_SC_EEENS5_IJNSA_ILi0EEESU_SU_EEEEENS5_IJNS4_10UnderscoreESX_SX_EEEEENS4_23SM90_TMA_LOAD_MULTICASTENS4_14ComposedLayoutINS4_7SwizzleILi1ELi4ELi3EEENS4_18smem_ptr_flag_bitsILi8EEENSS_INS5_IJNSA_ILi8EEESH_EEENS5_IJSH_SC_EEEEEEEvNS4_8identityES10_S1A_vS1B_EENS_8epilogue10collective18CollectiveEpilogueINS1D_23Sm100TmaWarpSpecializedILi4ELi2ELi32ELb0ELb0EEEJSI_NS5_IJNSS_ISF_SC_EES1I_EEEaSJ_aSJ_NS1D_6fusion15FusionCallbacksIS1H_NS1K_17LinearCombinationIaiaiLNS_15FloatRoundStyleE2EEESI_S1J_JEEENS4_5SM1004TMEM4LOAD26SM100_TMEM_LOAD_16dp32b32xENS4_13SM90_TMA_LOADENS11_INS12_ILi2ELi4ELi3EEES15_NSS_INS5_IJS16_SF_EEENS5_IJSF_SC_EEEEEEENS4_39AutoVectorizingCopyWithAssumedAlignmentILi128EEENS4_14SM90_TMA_STOREES1Z_S21_S21_EEEvvEEEEvNT_6ParamsE) ;  /* 0xffffff5c02287950 */ /* 0x000fea0003c3ffff */
        .weak           $__internal_1_$__cuda_sm10x_tcgen05_guardrail_trap_phase_invalid_during_alloc
        .type           $__internal_1_$__cuda_sm10x_tcgen05_guardrail_trap_phase_invalid_during_alloc,@function
        .size           $__internal_1_$__cuda_sm10x_tcgen05_guardrail_trap_phase_invalid_during_alloc,($__internal_2_$__cuda_sm10x_tcgen05_guardrail_trap_unallocated_columns_being_dealloced - $__internal_1_$__cuda_sm10x_tcgen05_guardrail_trap_phase_invalid_during_alloc)
$__internal_1_$__cuda_sm10x_tcgen05_guardrail_trap_phase_invalid_during_alloc:
[----:B------:R-:W-:Y:S05]  /*a360*/  BPT.TRAP 0x1 ;  /* 0x000000040000795c */ /* 0x000fea0000300000 */
[----:B------:R-:W-:-:S04]  /*a370*/  MOV R5, 0x0 ;  /* 0x0000000000057802 */ /* 0x000fc80000000f00 */
[----:B------:R-:W-:Y:S05]  /*a380*/  RET.REL.NODEC R4 `(_ZN7cutlass13device_kernelINS_4gemm6kernel13GemmUniversalIN4cute5tupleIJiiiiEEENS1_10collective13CollectiveMmaINS1_35MainloopSm100TmaUmmaWarpSpecializedILi4ELi2ELi4ENS5_IJNS4_1CILi2EEESB_NSA_ILi1EEEEEEEENS5_IJNSA_ILi64EEENSA_ILi256EEENSA_ILi32EEEEEEaNS5_IJlSC_lEEEaSJ_NS4_8TiledMMAINS4_8MMA_AtomIJNS4_15SM100_MMA_S8_SSIaaiLi64ELi256ELNS4_4UMMA5MajorE0ELSO_0ELNSN_8SaturateE0EEEEEENS4_6LayoutINS5_IJSC_SC_SC_EEENS5_IJNSA_ILi0EEESU_SU_EEEEENS5_IJNS4_10UnderscoreESX_SX_EEEEENS4_23SM90_TMA_LOAD_MULTICASTENS4_14ComposedLayoutINS4_7SwizzleILi1ELi4ELi3EEENS4_18smem_ptr_flag_bitsILi8EEENSS_INS5_IJNSA_ILi8EEESH_EEENS5_IJSH_SC_EEEEEEEvNS4_8identityES10_S1A_vS1B_EENS_8epilogue10collective18CollectiveEpilogueINS1D_23Sm100TmaWarpSpecializedILi4ELi2ELi32ELb0ELb0EEEJSI_NS5_IJNSS_ISF_SC_EES1I_EEEaSJ_aSJ_NS1D_6fusion15FusionCallbacksIS1H_NS1K_17LinearCombinationIaiaiLNS_15FloatRoundStyleE2EEESI_S1J_JEEENS4_5SM1004TMEM4LOAD26SM100_TMEM_LOAD_16dp32b32xENS4_13SM90_TMA_LOADENS11_INS12_ILi2ELi4ELi3EEES15_NSS_INS5_IJS16_SF_EEENS5_IJSF_SC_EEEEEEENS4_39AutoVectorizingCopyWithAssumedAlignmentILi128EEENS4_14SM90_TMA_STOREES1Z_S21_S21_EEEvvEEEEvNT_6ParamsE) ;  /* 0xffffff5c041c7950 */ /* 0x000fea0003c3ffff */
        .weak           $__internal_2_$__cuda_sm10x_tcgen05_guardrail_trap_unallocated_columns_being_dealloced
        .type           $__internal_2_$__cuda_sm10x_tcgen05_guardrail_trap_unallocated_columns_being_dealloced,@function
        .size           $__internal_2_$__cuda_sm10x_tcgen05_guardrail_trap_unallocated_columns_being_dealloced,(.L_x_177 - $__internal_2_$__cuda_sm10x_tcgen05_guardrail_trap_unallocated_columns_being_dealloced)
$__internal_2_$__cuda_sm10x_tcgen05_guardrail_trap_unallocated_columns_being_dealloced:
[----:B------:R-:W-:Y:S05]  /*a390*/  BPT.TRAP 0x1 ;  /* 0x000000040000795c */ /* 0x000fea0000300000 */
[----:B------:R-:W-:-:S04]  /*a3a0*/  HFMA2 R3, -RZ, RZ, 0, 0 ;  /* 0x00000000ff037431 */ /* 0x000fc800000001ff */
[----:B------:R-:W-:Y:S05]  /*a3b0*/  RET.REL.NODEC R2 `(_ZN7cutlass13device_kernelINS_4gemm6kernel13GemmUniversalIN4cute5tupleIJiiiiEEENS1_10collective13CollectiveMmaINS1_35MainloopSm100TmaUmmaWarpSpecializedILi4ELi2ELi4ENS5_IJNS4_1CILi2EEESB_NSA_ILi1EEEEEEEENS5_IJNSA_ILi64EEENSA_ILi256EEENSA_ILi32EEEEEEaNS5_IJlSC_lEEEaSJ_NS4_8TiledMMAINS4_8MMA_AtomIJNS4_15SM100_MMA_S8_SSIaaiLi64ELi256ELNS4_4UMMA5MajorE0ELSO_0ELNSN_8SaturateE0EEEEEENS4_6LayoutINS5_IJSC_SC_SC_EEENS5_IJNSA_ILi0EEESU_SU_EEEEENS5_IJNS4_10UnderscoreESX_SX_EEEEENS4_23SM90_TMA_LOAD_MULTICASTENS4_14ComposedLayoutINS4_7SwizzleILi1ELi4ELi3EEENS4_18smem_ptr_flag_bitsILi8EEENSS_INS5_IJNSA_ILi8EEESH_EEENS5_IJSH_SC_EEEEEEEvNS4_8identityES10_S1A_vS1B_EENS_8epilogue10collective18CollectiveEpilogueINS1D_23Sm100TmaWarpSpecializedILi4ELi2ELi32ELb0ELb0EEEJSI_NS5_IJNSS_ISF_SC_EES1I_EEEaSJ_aSJ_NS1D_6fusion15FusionCallbacksIS1H_NS1K_17LinearCombinationIaiaiLNS_15FloatRoundStyleE2EEESI_S1J_JEEENS4_5SM1004TMEM4LOAD26SM100_TMEM_LOAD_16dp32b32xENS4_13SM90_TMA_LOADENS11_INS12_ILi2ELi4ELi3EEES15_NSS_INS5_IJS16_SF_EEENS5_IJSF_SC_EEEEEEENS4_39AutoVectorizingCopyWithAssumedAlignmentILi128EEENS4_14SM90_TMA_STOREES1Z_S21_S21_EEEvvEEEEvNT_6ParamsE) ;  /* 0xffffff5c02107950 */ /* 0x000fea0003c3ffff */
.L_x_176:
[----:B------:R-:W-:-:S00]  /*a3c0*/  BRA `(.L_x_176) ;  /* 0xfffffffc00fc7947 */ /* 0x000fc0000383ffff */
[----:B------:R-:W-:-:S00]  /*a3d0*/  NOP ;  /* 0x0000000000007918 */ /* 0x000fc00000000000 */
        /* <DEDUP_REMOVED lines=10> */
.L_x_177:


//--------------------- .nv.global.init           --------------------------
	.section	.nv.global.init,"aw",@progbits
.nv.global.init:
	.type		$str$27,@object
	.size		$str$27,($str$28 - $str$27)
$str$27:
        /*0000*/ 	.byte	0x28, 0x61, 0x64, 0x64, 0x72, 0x65, 0x73, 0x73, 0x20, 0x26, 0x20, 0x6d, 0x61, 0x73, 0x6b, 0x29
        /*0010*/ 	.byte	0x20, 0x3d, 0x3d, 0x20, 0x30, 0x00
	.type		$str$28,@object
	.size		$str$28,($str$26 - $str$28)
$str$28:
        /*0016*/ 	.byte	0x2f, 0x74, 0x6d, 0x70, 0x2f, 0x63, 0x75, 0x74, 0x6c, 0x61, 0x73, 0x73, 0x5f, 0x73, 0x77, 0x65
        /*0026*/ 	.byte	0x65, 0x70, 0x5f, 0x73, 0x72, 0x63, 0x2f, 0x69, 0x6e, 0x63, 0x6c, 0x75, 0x64, 0x65, 0x2f, 0x63
        /*0036*/ 	.byte	0x75, 0x74, 0x65, 0x2f, 0x70, 0x6f, 0x69, 0x6e, 0x74, 0x65, 0x72, 0x5f, 0x66, 0x6c, 0x61, 0x67
        /*0046*/ 	.byte	0x67, 0x65, 0x64, 0x2e, 0x68, 0x70, 0x70, 0x00
	.type		$str$26,@object
	.size		$str$26,($str$25 - $str$26)
$str$26:
        /*004e*/ 	.byte	0x2f, 0x74, 0x6d, 0x70, 0x2f, 0x63, 0x75, 0x74, 0x6c, 0x61, 0x73, 0x73, 0x5f, 0x73, 0x77, 0x65
        /*005e*/ 	.byte	0x65, 0x70, 0x5f, 0x73, 0x72, 0x63, 0x2f, 0x69, 0x6e, 0x63, 0x6c, 0x75, 0x64, 0x65, 0x2f, 0x63
        /*006e*/ 	.byte	0x75, 0x74, 0x65, 0x2f, 0x61, 0x74, 0x6f, 0x6d, 0x2f, 0x63, 0x6f, 0x70, 0x79, 0x5f, 0x74, 0x72
        /*007e*/ 	.byte	0x61, 0x69, 0x74, 0x73, 0x5f, 0x73, 0x6d, 0x31, 0x30, 0x30, 0x2e, 0x68, 0x70, 0x70, 0x00
	.type		$str$25,@object
	.size		$str$25,(__unnamed_1 - $str$25)
$str$25:
        /*008d*/ 	.byte	0x28, 0x28, 0x75, 0x69, 0x6e, 0x74, 0x33, 0x32, 0x5f, 0x74, 0x28, 0x74, 0x68, 0x72, 0x65, 0x61
        /*009d*/ 	.byte	0x64, 0x49, 0x64, 0x78, 0x2e, 0x78, 0x29, 0x20, 0x2f, 0x20, 0x33, 0x32, 0x29, 0x20, 0x25, 0x20
        /*00ad*/ 	.byte	0x34, 0x29, 0x20, 0x3d, 0x3d, 0x20, 0x28, 0x28, 0x28, 0x74, 0x6d, 0x65, 0x6d, 0x5f, 0x61, 0x64
        /*00bd*/ 	.byte	0x64, 0x72, 0x20, 0x3e, 0x3e, 0x20, 0x31, 0x36, 0x29, 0x20, 0x2f, 0x20, 0x33, 0x32, 0x29, 0x20
        /*00cd*/ 	.byte	0x25, 0x20, 0x34, 0x29, 0x00
	.type		__unnamed_1,@object
	.size		__unnamed_1,(__unnamed_2 - __unnamed_1)
__unnamed_1:
        /*00d2*/ 	.byte	0x61, 0x75, 0x74, 0x6f, 0x20, 0x63, 0x75, 0x74, 0x65, 0x3a, 0x3a, 0x61, 0x73, 0x5f, 0x70, 0x6f
        /* <DEDUP_REMOVED lines=24> */
        /*0262*/ 	.byte	0x00
	.type		__unnamed_2,@object
	.size		__unnamed_2,(__unnamed_3 - __unnamed_2)
__unnamed_2:
        /* <DEDUP_REMOVED lines=26> */
	.type		__unnamed_3,@object
	.size		__unnamed_3,(.L_3 - __unnamed_3)
__unnamed_3:
        /* <DEDUP_REMOVED lines=41> */
.L_3:


//--------------------- .nv.shared._ZN7cutlass13device_kernelINS_4gemm6kernel13GemmUniversalIN4cute5tupleIJiiiiEEENS1_10collective13CollectiveMmaINS1_35MainloopSm100TmaUmmaWarpSpecializedILi4ELi2ELi4ENS5_IJNS4_1CILi2EEESB_NSA_ILi1EEEEEEEENS5_IJNSA_ILi64EEENSA_ILi256EEENSA_ILi32EEEEEEaNS5_IJlSC_lEEEaSJ_NS4_8TiledMMAINS4_8MMA_AtomIJNS4_15SM100_MMA_S8_SSIaaiLi64ELi256ELNS4_4UMMA5MajorE0ELSO_0ELNSN_8SaturateE0EEEEEENS4_6LayoutINS5_IJSC_SC_SC_EEENS5_IJNSA_ILi0EEESU_SU_EEEEENS5_IJNS4_10UnderscoreESX_SX_EEEEENS4_23SM90_TMA_LOAD_MULTICASTENS4_14ComposedLayoutINS4_7SwizzleILi1ELi4ELi3EEENS4_18smem_ptr_flag_bitsILi8EEENSS_INS5_IJNSA_ILi8EEESH_EEENS5_IJSH_SC_EEEEEEEvNS4_8identityES10_S1A_vS1B_EENS_8epilogue10collective18CollectiveEpilogueINS1D_23Sm100TmaWarpSpecializedILi4ELi2ELi32ELb0ELb0EEEJSI_NS5_IJNSS_ISF_SC_EES1I_EEEaSJ_aSJ_NS1D_6fusion15FusionCallbacksIS1H_NS1K_17LinearCombinationIaiaiLNS_15FloatRoundStyleE2EEESI_S1J_JEEENS4_5SM1004TMEM4LOAD26SM100_TMEM_LOAD_16dp32b32xENS4_13SM90_TMA_LOADENS11_INS12_ILi2ELi4ELi3EEES15_NSS_INS5_IJS16_SF_EEENS5_IJSF_SC_EEEEEEENS4_39AutoVectorizingCopyWithAssumedAlignmentILi128EEENS4_14SM90_TMA_STOREES1Z_S21_S21_EEEvvEEEEvNT_6ParamsE --------------------------
	.section	.nv.shared._ZN7cutlass13device_kernelINS_4gemm6kernel13GemmUniversalIN4cute5tupleIJiiiiEEENS1_10collective13CollectiveMmaINS1_35MainloopSm100TmaUmmaWarpSpecializedILi4ELi2ELi4ENS5_IJNS4_1CILi2EEESB_NSA_ILi1EEEEEEEENS5_IJNSA_ILi64EEENSA_ILi256EEENSA_ILi32EEEEEEaNS5_IJlSC_lEEEaSJ_NS4_8TiledMMAINS4_8MMA_AtomIJNS4_15SM100_MMA_S8_SSIaaiLi64ELi256ELNS4_4UMMA5MajorE0ELSO_0ELNSN_8SaturateE0EEEEEENS4_6LayoutINS5_IJSC_SC_SC_EEENS5_IJNSA_ILi0EEESU_SU_EEEEENS5_IJNS4_10UnderscoreESX_SX_EEEEENS4_23SM90_TMA_LOAD_MULTICASTENS4_14ComposedLayoutINS4_7SwizzleILi1ELi4ELi3EEENS4_18smem_ptr_flag_bitsILi8EEENSS_INS5_IJNSA_ILi8EEESH_EEENS5_IJSH_SC_EEEEEEEvNS4_8identityES10_S1A_vS1B_EENS_8epilogue10collective18CollectiveEpilogueINS1D_23Sm100TmaWarpSpecializedILi4ELi2ELi32ELb0ELb0EEEJSI_NS5_IJNSS_ISF_SC_EES1I_EEEaSJ_aSJ_NS1D_6fusion15FusionCallbacksIS1H_NS1K_17LinearCombinationIaiaiLNS_15FloatRoundStyleE2EEESI_S1J_JEEENS4_5SM1004TMEM4LOAD26SM100_TMEM_LOAD_16dp32b32xENS4_13SM90_TMA_LOADENS11_INS12_ILi2ELi4ELi3EEES15_NSS_INS5_IJS16_SF_EEENS5_IJSF_SC_EEEEEEENS4_39AutoVectorizingCopyWithAssumedAlignmentILi128EEENS4_14SM90_TMA_STOREES1Z_S21_S21_EEEvvEEEEvNT_6ParamsE,"aw",@nobits
	.sectionflags	@""
	.align	16
	.zero		1024


//--------------------- .nv.shared.reserved.0     --------------------------
	.section	.nv.shared.reserved.0,"aw",@nobits
	.weak		__nv_reservedSMEM_offset_0_alias
	.size		__nv_reservedSMEM_offset_0_alias, 0, 64
	.other		__nv_reservedSMEM_offset_0_alias,@"STO_CUDA_RESERVED_SHARED STV_DEFAULT"
__nv_reservedSMEM_offset_0_alias:
	.zero		0
.nv.shared.reserved.0:
	.zero		64
	.weak		__nv_reservedSMEM_tcgen05_partition
	.type		__nv_reservedSMEM_tcgen05_partition,@object
	.size		__nv_reservedSMEM_tcgen05_partition,(.L_0 - __nv_reservedSMEM_tcgen05_partition)
__nv_reservedSMEM_tcgen05_partition:
	.zero		32
.L_0:


//--------------------- .nv.global                --------------------------
	.section	.nv.global,"aw",@nobits
.nv.global:
	.type		_ZN40_INTERNAL_0a42dba4_4_k_cu_71cb37d4_113774cute1_E,@object
	.size		_ZN40_INTERNAL_0a42dba4_4_k_cu_71cb37d4_113774cute1_E,(_ZN40_INTERNAL_0a42dba4_4_k_cu_71cb37d4_113774cuda3std3__45__cpo6cbeginE - _ZN40_INTERNAL_0a42dba4_4_k_cu_71cb37d4_113774cute1_E)
_ZN40_INTERNAL_0a42dba4_4_k_cu_71cb37d4_113774cute1_E:
	.zero		1
	.type		_ZN40_INTERNAL_0a42dba4_4_k_cu_71cb37d4_113774cuda3std3__45__cpo6cbeginE,@object
	.size		_ZN40_INTERNAL_0a42dba4_4_k_cu_71cb37d4_113774cuda3std3__45__cpo6cbeginE,(_ZN40_INTERNAL_0a42dba4_4_k_cu_71cb37d4_113774cuda3std3__48in_placeE - _ZN40_INTERNAL_0a42dba4_4_k_cu_71cb37d4_113774cuda3std3__45__cpo6cbeginE)
_ZN40_INTERNAL_0a42dba4_4_k_cu_71cb37d4_113774cuda3std3__45__cpo6cbeginE:
	.zero		1
	.type		_ZN40_INTERNAL_0a42dba4_4_k_cu_71cb37d4_113774cuda3std3__48in_placeE,@object
	.size		_ZN40_INTERNAL_0a42dba4_4_k_cu_71cb37d4_113774cuda3std3__48in_placeE,(_ZN40_INTERNAL_0a42dba4_4_k_cu_71cb37d4_113774cuda3std6ranges3__45__cpo9iter_moveE - _ZN40_INTERNAL_0a42dba4_4_k_cu_71cb37d4_113774cuda3std3__48in_placeE)
_ZN40_INTERNAL_0a42dba4_4_k_cu_71cb37d4_113774cuda3std3__48in_placeE:
	.zero		1
	.type		_ZN40_INTERNAL_0a42dba4_4_k_cu_71cb37d4_113774cuda3std6ranges3__45__cpo9iter_moveE,@object
	.size		_ZN40_INTERNAL_0a42dba4_4_k_cu_71cb37d4_113774cuda3std6ranges3__45__cpo9iter_moveE,(_ZN40_INTERNAL_0a42dba4_4_k_cu_71cb37d4_113774cuda3std3__45__cpo5beginE - _ZN40_INTERNAL_0a42dba4_4_k_cu_71cb37d4_113774cuda3std6ranges3__45__cpo9iter_moveE)
_ZN40_INTERNAL_0a42dba4_4_k_cu_71cb37d4_113774cuda3std6ranges3__45__cpo9iter_moveE:
	.zero		1
	.type		_ZN40_INTERNAL_0a42dba4_4_k_cu_71cb37d4_113774cuda3std3__45__cpo5beginE,@object
	.size		_ZN40_INTERNAL_0a42dba4_4_k_cu_71cb37d4_113774cuda3std3__45__cpo5beginE,(_ZN40_INTERNAL_0a42dba4_4_k_cu_71cb37d4_113774cuda3std3__442_GLOBAL__N__0a42dba4_4_k_cu_71cb37d4_113776ignoreE - _ZN40_INTERNAL_0a42dba4_4_k_cu_71cb37d4_113774cuda3std3__45__cpo5beginE)
_ZN40_INTERNAL_0a42dba4_4_k_cu_71cb37d4_113774cuda3std3__45__cpo5beginE:
	.zero		1
	.type		_ZN40_INTERNAL_0a42dba4_4_k_cu_71cb37d4_113774cuda3std3__442_GLOBAL__N__0a42dba4_4_k_cu_71cb37d4_113776ignoreE,@object
	.size		_ZN40_INTERNAL_0a42dba4_4_k_cu_71cb37d4_113774cuda3std3__442_GLOBAL__N__0a42dba4_4_k_cu_71cb37d4_113776ignoreE,(_ZN40_INTERNAL_0a42dba4_4_k_cu_71cb37d4_113774cute7productE - _ZN40_INTERNAL_0a42dba4_4_k_cu_71cb37d4_113774cuda3std3__442_GLOBAL__N__0a42dba4_4_k_cu_71cb37d4_113776ignoreE)
_ZN40_INTERNAL_0a42dba4_4_k_cu_71cb37d4_113774cuda3std3__442_GLOBAL__N__0a42dba4_4_k_cu_71cb37d4_113776ignoreE:
	.zero		1
	.type		_ZN40_INTERNAL_0a42dba4_4_k_cu_71cb37d4_113774cute7productE,@object
	.size		_ZN40_INTERNAL_0a42dba4_4_k_cu_71cb37d4_113774cute7productE,(_ZN40_INTERNAL_0a42dba4_4_k_cu_71cb37d4_113774cuda3std3__45__cpo3endE - _ZN40_INTERNAL_0a42dba4_4_k_cu_71cb37d4_113774cute7productE)
_ZN40_INTERNAL_0a42dba4_4_k_cu_71cb37d4_113774cute7productE:
	.zero		1
	.type		_ZN40_INTERNAL_0a42dba4_4_k_cu_71cb37d4_113774cuda3std3__45__cpo3endE,@object
	.size		_ZN40_INTERNAL_0a42dba4_4_k_cu_71cb37d4_113774cuda3std3__45__cpo3endE,(_ZN40_INTERNAL_0a42dba4_4_k_cu_71cb37d4_113774cuda3std3__419piecewise_constructE - _ZN40_INTERNAL_0a42dba4_4_k_cu_71cb37d4_113774cuda3std3__45__cpo3endE)
_ZN40_INTERNAL_0a42dba4_4_k_cu_71cb37d4_113774cuda3std3__45__cpo3endE:
	.zero		1
	.type		_ZN40_INTERNAL_0a42dba4_4_k_cu_71cb37d4_113774cuda3std3__419piecewise_constructE,@object
	.size		_ZN40_INTERNAL_0a42dba4_4_k_cu_71cb37d4_113774cuda3std3__419piecewise_constructE,(_ZN40_INTERNAL_0a42dba4_4_k_cu_71cb37d4_113774cuda3std3__45__cpo4cendE - _ZN40_INTERNAL_0a42dba4_4_k_cu_71cb37d4_113774cuda3std3__419piecewise_constructE)
_ZN40_INTERNAL_0a42dba4_4_k_cu_71cb37d4_113774cuda3std3__419piecewise_constructE:
	.zero		1
	.type		_ZN40_INTERNAL_0a42dba4_4_k_cu_71cb37d4_113774cuda3std3__45__cpo4cendE,@object
	.size		_ZN40_INTERNAL_0a42dba4_4_k_cu_71cb37d4_113774cuda3std3__45__cpo4cendE,(_ZN40_INTERNAL_0a42dba4_4_k_cu_71cb37d4_113774cuda3std6ranges3__45__cpo4swapE - _ZN40_INTERNAL_0a42dba4_4_k_cu_71cb37d4_113774cuda3std3__45__cpo4cendE)
_ZN40_INTERNAL_0a42dba4_4_k_cu_71cb37d4_113774cuda3std3__45__cpo4cendE:
	.zero		1
	.type		_ZN40_INTERNAL_0a42dba4_4_k_cu_71cb37d4_113774cuda3std6ranges3__45__cpo4swapE,@object
	.size		_ZN40_INTERNAL_0a42dba4_4_k_cu_71cb37d4_113774cuda3std6ranges3__45__cpo4swapE,(.L_11 - _ZN40_INTERNAL_0a42dba4_4_k_cu_71cb37d4_113774cuda3std6ranges3__45__cpo4swapE)
_ZN40_INTERNAL_0a42dba4_4_k_cu_71cb37d4_113774cuda3std6ranges3__45__cpo4swapE:
	.zero		1
.L_11:


//--------------------- .nv.constant0._ZN7cutlass13device_kernelINS_4gemm6kernel13GemmUniversalIN4cute5tupleIJiiiiEEENS1_10collective13CollectiveMmaINS1_35MainloopSm100TmaUmmaWarpSpecializedILi4ELi2ELi4ENS5_IJNS4_1CILi2EEESB_NSA_ILi1EEEEEEEENS5_IJNSA_ILi64EEENSA_ILi256EEENSA_ILi32EEEEEEaNS5_IJlSC_lEEEaSJ_NS4_8TiledMMAINS4_8MMA_AtomIJNS4_15SM100_MMA_S8_SSIaaiLi64ELi256ELNS4_4UMMA5MajorE0ELSO_0ELNSN_8SaturateE0EEEEEENS4_6LayoutINS5_IJSC_SC_SC_EEENS5_IJNSA_ILi0EEESU_SU_EEEEENS5_IJNS4_10UnderscoreESX_SX_EEEEENS4_23SM90_TMA_LOAD_MULTICASTENS4_14ComposedLayoutINS4_7SwizzleILi1ELi4ELi3EEENS4_18smem_ptr_flag_bitsILi8EEENSS_INS5_IJNSA_ILi8EEESH_EEENS5_IJSH_SC_EEEEEEEvNS4_8identityES10_S1A_vS1B_EENS_8epilogue10collective18CollectiveEpilogueINS1D_23Sm100TmaWarpSpecializedILi4ELi2ELi32ELb0ELb0EEEJSI_NS5_IJNSS_ISF_SC_EES1I_EEEaSJ_aSJ_NS1D_6fusion15FusionCallbacksIS1H_NS1K_17LinearCombinationIaiaiLNS_15FloatRoundStyleE2EEESI_S1J_JEEENS4_5SM1004TMEM4LOAD26SM100_TMEM_LOAD_16dp32b32xENS4_13SM90_TMA_LOADENS11_INS12_ILi2ELi4ELi3EEES15_NSS_INS5_IJS16_SF_EEENS5_IJSF_SC_EEEEEEENS4_39AutoVectorizingCopyWithAssumedAlignmentILi128EEENS4_14SM90_TMA_STOREES1Z_S21_S21_EEEvvEEEEvNT_6ParamsE --------------------------
	.section	.nv.constant0._ZN7cutlass13device_kernelINS_4gemm6kernel13GemmUniversalIN4cute5tupleIJiiiiEEENS1_10collective13CollectiveMmaINS1_35MainloopSm100TmaUmmaWarpSpecializedILi4ELi2ELi4ENS5_IJNS4_1CILi2EEESB_NSA_ILi1EEEEEEEENS5_IJNSA_ILi64EEENSA_ILi256EEENSA_ILi32EEEEEEaNS5_IJlSC_lEEEaSJ_NS4_8TiledMMAINS4_8MMA_AtomIJNS4_15SM100_MMA_S8_SSIaaiLi64ELi256ELNS4_4UMMA5MajorE0ELSO_0ELNSN_8SaturateE0EEEEEENS4_6LayoutINS5_IJSC_SC_SC_EEENS5_IJNSA_ILi0EEESU_SU_EEEEENS5_IJNS4_10UnderscoreESX_SX_EEEEENS4_23SM90_TMA_LOAD_MULTICASTENS4_14ComposedLayoutINS4_7SwizzleILi1ELi4ELi3EEENS4_18smem_ptr_flag_bitsILi8EEENSS_INS5_IJNSA_ILi8EEESH_EEENS5_IJSH_SC_EEEEEEEvNS4_8identityES10_S1A_vS1B_EENS_8epilogue10collective18CollectiveEpilogueINS1D_23Sm100TmaWarpSpecializedILi4ELi2ELi32ELb0ELb0EEEJSI_NS5_IJNSS_ISF_SC_EES1I_EEEaSJ_aSJ_NS1D_6fusion15FusionCallbacksIS1H_NS1K_17LinearCombinationIaiaiLNS_15FloatRoundStyleE2EEESI_S1J_JEEENS4_5SM1004TMEM4LOAD26SM100_TMEM_LOAD_16dp32b32xENS4_13SM90_TMA_LOADENS11_INS12_ILi2ELi4ELi3EEES15_NSS_INS5_IJS16_SF_EEENS5_IJSF_SC_EEEEEEENS4_39AutoVectorizingCopyWithAssumedAlignmentILi128EEENS4_14SM90_TMA_STOREES1Z_S21_S21_EEEvvEEEEvNT_6ParamsE,"a",@progbits
	.sectionflags	@""
	.align	4
.nv.constant0._ZN7cutlass13device_kernelINS_4gemm6kernel13GemmUniversalIN4cute5tupleIJiiiiEEENS1_10collective13CollectiveMmaINS1_35MainloopSm100TmaUmmaWarpSpecializedILi4ELi2ELi4ENS5_IJNS4_1CILi2EEESB_NSA_ILi1EEEEEEEENS5_IJNSA_ILi64EEENSA_ILi256EEENSA_ILi32EEEEEEaNS5_IJlSC_lEEEaSJ_NS4_8TiledMMAINS4_8MMA_AtomIJNS4_15SM100_MMA_S8_SSIaaiLi64ELi256ELNS4_4UMMA5MajorE0ELSO_0ELNSN_8SaturateE0EEEEEENS4_6LayoutINS5_IJSC_SC_SC_EEENS5_IJNSA_ILi0EEESU_SU_EEEEENS5_IJNS4_10UnderscoreESX_SX_EEEEENS4_23SM90_TMA_LOAD_MULTICASTENS4_14ComposedLayoutINS4_7SwizzleILi1ELi4ELi3EEENS4_18smem_ptr_flag_bitsILi8EEENSS_INS5_IJNSA_ILi8EEESH_EEENS5_IJSH_SC_EEEEEEEvNS4_8identityES10_S1A_vS1B_EENS_8epilogue10collective18CollectiveEpilogueINS1D_23Sm100TmaWarpSpecializedILi4ELi2ELi32ELb0ELb0EEEJSI_NS5_IJNSS_ISF_SC_EES1I_EEEaSJ_aSJ_NS1D_6fusion15FusionCallbacksIS1H_NS1K_17LinearCombinationIaiaiLNS_15FloatRoundStyleE2EEESI_S1J_JEEENS4_5SM1004TMEM4LOAD26SM100_TMEM_LOAD_16dp32b32xENS4_13SM90_TMA_LOADENS11_INS12_ILi2ELi4ELi3EEES15_NSS_INS5_IJS16_SF_EEENS5_IJSF_SC_EEEEEEENS4_39AutoVectorizingCopyWithAssumedAlignmentILi128EEENS4_14SM90_TMA_STOREES1Z_S21_S21_EEEvvEEEEvNT_6ParamsE:
	.zero		2944


//--------------------- SYMBOLS --------------------------

	.type		.nv.reservedSmem.offset0,@object
	.size		.nv.reservedSmem.offset0,0x4
	.type		.nv.reservedSmem.cap,@object
	.size		.nv.reservedSmem.cap,0x4
	.type		__assertfail,@function
